//
// Generated by NVIDIA NVVM Compiler
//
// Compiler Build ID: CL-36424714
// Cuda compilation tools, release 13.0, V13.0.88
// Based on NVVM 20.0.0
//

.version 9.0
.target sm_100
.address_size 64

	// .globl	_Z29_iterativeGpuClassicIterationPdPKdS1_S1_S1_S1_S1_S1_iiii
.extern .func  (.param .b32 func_retval0) vprintf
(
	.param .b64 vprintf_param_0,
	.param .b64 vprintf_param_1
)
;
.extern .shared .align 16 .b8 sharedMemory[];
.global .align 1 .b8 $str[33] = {85, 112, 100, 97, 116, 101, 100, 32, 118, 97, 108, 117, 101, 32, 105, 110, 32, 105, 100, 120, 32, 61, 32, 37, 100, 32, 105, 115, 32, 37, 102, 10};
.global .align 1 .b8 $str$1[72] = {73, 110, 32, 98, 108, 111, 99, 107, 73, 100, 120, 32, 37, 100, 44, 32, 98, 108, 111, 99, 107, 73, 100, 121, 32, 37, 100, 44, 32, 105, 71, 114, 105, 100, 32, 37, 100, 44, 32, 85, 112, 100, 97, 116, 101, 100, 32, 118, 97, 108, 117, 101, 32, 105, 110, 32, 105, 100, 120, 32, 61, 32, 37, 100, 32, 105, 115, 32, 37, 102, 10};

.visible .entry _Z29_iterativeGpuClassicIterationPdPKdS1_S1_S1_S1_S1_S1_iiii(
	.param .u64 .ptr .align 1 _Z29_iterativeGpuClassicIterationPdPKdS1_S1_S1_S1_S1_S1_iiii_param_0,
	.param .u64 .ptr .align 1 _Z29_iterativeGpuClassicIterationPdPKdS1_S1_S1_S1_S1_S1_iiii_param_1,
	.param .u64 .ptr .align 1 _Z29_iterativeGpuClassicIterationPdPKdS1_S1_S1_S1_S1_S1_iiii_param_2,
	.param .u64 .ptr .align 1 _Z29_iterativeGpuClassicIterationPdPKdS1_S1_S1_S1_S1_S1_iiii_param_3,
	.param .u64 .ptr .align 1 _Z29_iterativeGpuClassicIterationPdPKdS1_S1_S1_S1_S1_S1_iiii_param_4,
	.param .u64 .ptr .align 1 _Z29_iterativeGpuClassicIterationPdPKdS1_S1_S1_S1_S1_S1_iiii_param_5,
	.param .u64 .ptr .align 1 _Z29_iterativeGpuClassicIterationPdPKdS1_S1_S1_S1_S1_S1_iiii_param_6,
	.param .u64 .ptr .align 1 _Z29_iterativeGpuClassicIterationPdPKdS1_S1_S1_S1_S1_S1_iiii_param_7,
	.param .u32 _Z29_iterativeGpuClassicIterationPdPKdS1_S1_S1_S1_S1_S1_iiii_param_8,
	.param .u32 _Z29_iterativeGpuClassicIterationPdPKdS1_S1_S1_S1_S1_S1_iiii_param_9,
	.param .u32 _Z29_iterativeGpuClassicIterationPdPKdS1_S1_S1_S1_S1_S1_iiii_param_10,
	.param .u32 _Z29_iterativeGpuClassicIterationPdPKdS1_S1_S1_S1_S1_S1_iiii_param_11
)
{
	.reg .pred 	%p<17>;
	.reg .b32 	%r<34>;
	.reg .b64 	%rd<50>;
	.reg .b64 	%fd<74>;

	ld.param.u64 	%rd10, [_Z29_iterativeGpuClassicIterationPdPKdS1_S1_S1_S1_S1_S1_iiii_param_1];
	ld.param.u64 	%rd11, [_Z29_iterativeGpuClassicIterationPdPKdS1_S1_S1_S1_S1_S1_iiii_param_2];
	ld.param.u64 	%rd12, [_Z29_iterativeGpuClassicIterationPdPKdS1_S1_S1_S1_S1_S1_iiii_param_3];
	ld.param.u64 	%rd13, [_Z29_iterativeGpuClassicIterationPdPKdS1_S1_S1_S1_S1_S1_iiii_param_4];
	ld.param.u64 	%rd14, [_Z29_iterativeGpuClassicIterationPdPKdS1_S1_S1_S1_S1_S1_iiii_param_5];
	ld.param.u64 	%rd15, [_Z29_iterativeGpuClassicIterationPdPKdS1_S1_S1_S1_S1_S1_iiii_param_6];
	ld.param.u64 	%rd16, [_Z29_iterativeGpuClassicIterationPdPKdS1_S1_S1_S1_S1_S1_iiii_param_7];
	ld.param.u32 	%r4, [_Z29_iterativeGpuClassicIterationPdPKdS1_S1_S1_S1_S1_S1_iiii_param_8];
	ld.param.u32 	%r5, [_Z29_iterativeGpuClassicIterationPdPKdS1_S1_S1_S1_S1_S1_iiii_param_9];
	cvta.to.global.u64 	%rd1, %rd11;
	cvta.to.global.u64 	%rd2, %rd16;
	cvta.to.global.u64 	%rd3, %rd15;
	cvta.to.global.u64 	%rd4, %rd14;
	cvta.to.global.u64 	%rd5, %rd13;
	cvta.to.global.u64 	%rd6, %rd12;
	cvta.to.global.u64 	%rd7, %rd10;
	mov.u32 	%r8, %ctaid.x;
	mov.u32 	%r9, %ntid.x;
	mov.u32 	%r10, %tid.x;
	mad.lo.s32 	%r1, %r8, %r9, %r10;
	mov.u32 	%r11, %ctaid.y;
	mov.u32 	%r12, %ntid.y;
	mov.u32 	%r13, %tid.y;
	mad.lo.s32 	%r2, %r11, %r12, %r13;
	mad.lo.s32 	%r3, %r4, %r2, %r1;
	mul.lo.s32 	%r14, %r5, %r4;
	setp.ge.s32 	%p1, %r3, %r14;
	@%p1 bra 	$L__BB0_28;
	setp.eq.s32 	%p2, %r1, 0;
	mul.wide.s32 	%rd17, %r3, 8;
	add.s64 	%rd8, %rd7, %rd17;
	mov.f64 	%fd2, 0d0000000000000000;
	@%p2 bra 	$L__BB0_3;
	ld.global.f64 	%fd2, [%rd8+-8];
$L__BB0_3:
	ld.param.u32 	%r23, [_Z29_iterativeGpuClassicIterationPdPKdS1_S1_S1_S1_S1_S1_iiii_param_8];
	ld.global.f64 	%fd72, [%rd8];
	add.s32 	%r15, %r23, -1;
	setp.eq.s32 	%p3, %r1, %r15;
	mov.f64 	%fd5, 0d0000000000000000;
	@%p3 bra 	$L__BB0_5;
	ld.global.f64 	%fd5, [%rd8+8];
$L__BB0_5:
	ld.param.u32 	%r26, [_Z29_iterativeGpuClassicIterationPdPKdS1_S1_S1_S1_S1_S1_iiii_param_9];
	add.s32 	%r16, %r26, -1;
	setp.eq.s32 	%p4, %r2, %r16;
	mov.f64 	%fd7, 0d0000000000000000;
	@%p4 bra 	$L__BB0_7;
	ld.param.u32 	%r24, [_Z29_iterativeGpuClassicIterationPdPKdS1_S1_S1_S1_S1_S1_iiii_param_8];
	ld.param.u64 	%rd48, [_Z29_iterativeGpuClassicIterationPdPKdS1_S1_S1_S1_S1_S1_iiii_param_1];
	mul.wide.s32 	%rd18, %r24, 8;
	cvta.to.global.u64 	%rd19, %rd48;
	add.s64 	%rd21, %rd19, %rd17;
	add.s64 	%rd22, %rd21, %rd18;
	ld.global.f64 	%fd7, [%rd22];
$L__BB0_7:
	setp.eq.s32 	%p5, %r2, 0;
	mov.f64 	%fd9, 0d0000000000000000;
	@%p5 bra 	$L__BB0_9;
	ld.param.u32 	%r25, [_Z29_iterativeGpuClassicIterationPdPKdS1_S1_S1_S1_S1_S1_iiii_param_8];
	ld.param.u64 	%rd49, [_Z29_iterativeGpuClassicIterationPdPKdS1_S1_S1_S1_S1_S1_iiii_param_1];
	sub.s32 	%r17, %r3, %r25;
	cvta.to.global.u64 	%rd23, %rd49;
	mul.wide.s32 	%rd24, %r17, 8;
	add.s64 	%rd25, %rd23, %rd24;
	ld.global.f64 	%fd9, [%rd25];
$L__BB0_9:
	ld.param.u32 	%r27, [_Z29_iterativeGpuClassicIterationPdPKdS1_S1_S1_S1_S1_S1_iiii_param_10];
	and.b32  	%r18, %r27, 1;
	setp.eq.b32 	%p6, %r18, 1;
	@%p6 bra 	$L__BB0_19;
	ld.param.u32 	%r31, [_Z29_iterativeGpuClassicIterationPdPKdS1_S1_S1_S1_S1_S1_iiii_param_11];
	add.s64 	%rd37, %rd6, %rd17;
	ld.global.f64 	%fd10, [%rd37];
	add.s64 	%rd38, %rd5, %rd17;
	ld.global.f64 	%fd11, [%rd38];
	add.s64 	%rd39, %rd4, %rd17;
	ld.global.f64 	%fd12, [%rd39];
	add.s64 	%rd40, %rd3, %rd17;
	ld.global.f64 	%fd13, [%rd40];
	add.s64 	%rd41, %rd2, %rd17;
	ld.global.f64 	%fd14, [%rd41];
	add.s64 	%rd42, %rd1, %rd17;
	ld.global.f64 	%fd15, [%rd42];
	setp.eq.s32 	%p12, %r31, 2;
	@%p12 bra 	$L__BB0_16;
	ld.param.u32 	%r32, [_Z29_iterativeGpuClassicIterationPdPKdS1_S1_S1_S1_S1_S1_iiii_param_11];
	setp.eq.s32 	%p13, %r32, 1;
	@%p13 bra 	$L__BB0_14;
	ld.param.u32 	%r33, [_Z29_iterativeGpuClassicIterationPdPKdS1_S1_S1_S1_S1_S1_iiii_param_11];
	setp.ne.s32 	%p14, %r33, 0;
	@%p14 bra 	$L__BB0_18;
	mul.f64 	%fd63, %fd5, %fd12;
	fma.rn.f64 	%fd64, %fd2, %fd10, %fd63;
	fma.rn.f64 	%fd65, %fd7, %fd13, %fd64;
	fma.rn.f64 	%fd66, %fd9, %fd14, %fd65;
	sub.f64 	%fd67, %fd15, %fd66;
	div.rn.f64 	%fd72, %fd67, %fd11;
	bra.uni 	$L__BB0_18;
$L__BB0_14:
	and.b32  	%r21, %r3, -2147483647;
	setp.ne.s32 	%p15, %r21, 1;
	@%p15 bra 	$L__BB0_16;
	mul.f64 	%fd58, %fd5, %fd12;
	fma.rn.f64 	%fd59, %fd2, %fd10, %fd58;
	fma.rn.f64 	%fd60, %fd7, %fd13, %fd59;
	fma.rn.f64 	%fd61, %fd9, %fd14, %fd60;
	sub.f64 	%fd62, %fd15, %fd61;
	div.rn.f64 	%fd72, %fd62, %fd11;
	bra.uni 	$L__BB0_18;
$L__BB0_16:
	and.b32  	%r22, %r3, -2147483647;
	setp.ne.s32 	%p16, %r22, 1;
	@%p16 bra 	$L__BB0_18;
	mul.f64 	%fd51, %fd5, %fd12;
	fma.rn.f64 	%fd52, %fd2, %fd10, %fd51;
	fma.rn.f64 	%fd53, %fd7, %fd13, %fd52;
	fma.rn.f64 	%fd54, %fd9, %fd14, %fd53;
	sub.f64 	%fd55, %fd15, %fd54;
	div.rn.f64 	%fd56, %fd55, %fd11;
	mul.f64 	%fd57, %fd72, 0dBFEFCE075F6FD220;
	fma.rn.f64 	%fd72, %fd56, 0d3FFFE703AFB7E910, %fd57;
$L__BB0_18:
	ld.param.u64 	%rd47, [_Z29_iterativeGpuClassicIterationPdPKdS1_S1_S1_S1_S1_S1_iiii_param_0];
	cvta.to.global.u64 	%rd43, %rd47;
	add.s64 	%rd45, %rd43, %rd17;
	st.global.f64 	[%rd45], %fd72;
	bra.uni 	$L__BB0_28;
$L__BB0_19:
	ld.param.u32 	%r28, [_Z29_iterativeGpuClassicIterationPdPKdS1_S1_S1_S1_S1_S1_iiii_param_11];
	add.s64 	%rd27, %rd6, %rd17;
	ld.global.f64 	%fd20, [%rd27];
	add.s64 	%rd28, %rd5, %rd17;
	ld.global.f64 	%fd21, [%rd28];
	add.s64 	%rd29, %rd4, %rd17;
	ld.global.f64 	%fd22, [%rd29];
	add.s64 	%rd30, %rd3, %rd17;
	ld.global.f64 	%fd23, [%rd30];
	add.s64 	%rd31, %rd2, %rd17;
	ld.global.f64 	%fd24, [%rd31];
	add.s64 	%rd32, %rd1, %rd17;
	ld.global.f64 	%fd25, [%rd32];
	setp.eq.s32 	%p7, %r28, 2;
	@%p7 bra 	$L__BB0_25;
	ld.param.u32 	%r29, [_Z29_iterativeGpuClassicIterationPdPKdS1_S1_S1_S1_S1_S1_iiii_param_11];
	setp.eq.s32 	%p8, %r29, 1;
	@%p8 bra 	$L__BB0_23;
	ld.param.u32 	%r30, [_Z29_iterativeGpuClassicIterationPdPKdS1_S1_S1_S1_S1_S1_iiii_param_11];
	setp.ne.s32 	%p9, %r30, 0;
	@%p9 bra 	$L__BB0_27;
	mul.f64 	%fd46, %fd5, %fd22;
	fma.rn.f64 	%fd47, %fd2, %fd20, %fd46;
	fma.rn.f64 	%fd48, %fd7, %fd23, %fd47;
	fma.rn.f64 	%fd49, %fd9, %fd24, %fd48;
	sub.f64 	%fd50, %fd25, %fd49;
	div.rn.f64 	%fd72, %fd50, %fd21;
	bra.uni 	$L__BB0_27;
$L__BB0_23:
	and.b32  	%r19, %r3, 1;
	setp.eq.b32 	%p10, %r19, 1;
	@%p10 bra 	$L__BB0_25;
	mul.f64 	%fd41, %fd5, %fd22;
	fma.rn.f64 	%fd42, %fd2, %fd20, %fd41;
	fma.rn.f64 	%fd43, %fd7, %fd23, %fd42;
	fma.rn.f64 	%fd44, %fd9, %fd24, %fd43;
	sub.f64 	%fd45, %fd25, %fd44;
	div.rn.f64 	%fd72, %fd45, %fd21;
	bra.uni 	$L__BB0_27;
$L__BB0_25:
	and.b32  	%r20, %r3, 1;
	setp.eq.b32 	%p11, %r20, 1;
	@%p11 bra 	$L__BB0_27;
	mul.f64 	%fd34, %fd5, %fd22;
	fma.rn.f64 	%fd35, %fd2, %fd20, %fd34;
	fma.rn.f64 	%fd36, %fd7, %fd23, %fd35;
	fma.rn.f64 	%fd37, %fd9, %fd24, %fd36;
	sub.f64 	%fd38, %fd25, %fd37;
	div.rn.f64 	%fd39, %fd38, %fd21;
	mul.f64 	%fd40, %fd72, 0dBFEFCE075F6FD220;
	fma.rn.f64 	%fd72, %fd39, 0d3FFFE703AFB7E910, %fd40;
$L__BB0_27:
	ld.param.u64 	%rd46, [_Z29_iterativeGpuClassicIterationPdPKdS1_S1_S1_S1_S1_S1_iiii_param_0];
	cvta.to.global.u64 	%rd33, %rd46;
	add.s64 	%rd35, %rd33, %rd17;
	st.global.f64 	[%rd35], %fd72;
$L__BB0_28:
	bar.sync 	0;
	ret;

}
	// .globl	_Z21_iterativeGpuOriginalPdS_PKdS1_S1_S1_S1_S1_S1_iii
.visible .entry _Z21_iterativeGpuOriginalPdS_PKdS1_S1_S1_S1_S1_S1_iii(
	.param .u64 .ptr .align 1 _Z21_iterativeGpuOriginalPdS_PKdS1_S1_S1_S1_S1_S1_iii_param_0,
	.param .u64 .ptr .align 1 _Z21_iterativeGpuOriginalPdS_PKdS1_S1_S1_S1_S1_S1_iii_param_1,
	.param .u64 .ptr .align 1 _Z21_iterativeGpuOriginalPdS_PKdS1_S1_S1_S1_S1_S1_iii_param_2,
	.param .u64 .ptr .align 1 _Z21_iterativeGpuOriginalPdS_PKdS1_S1_S1_S1_S1_S1_iii_param_3,
	.param .u64 .ptr .align 1 _Z21_iterativeGpuOriginalPdS_PKdS1_S1_S1_S1_S1_S1_iii_param_4,
	.param .u64 .ptr .align 1 _Z21_iterativeGpuOriginalPdS_PKdS1_S1_S1_S1_S1_S1_iii_param_5,
	.param .u64 .ptr .align 1 _Z21_iterativeGpuOriginalPdS_PKdS1_S1_S1_S1_S1_S1_iii_param_6,
	.param .u64 .ptr .align 1 _Z21_iterativeGpuOriginalPdS_PKdS1_S1_S1_S1_S1_S1_iii_param_7,
	.param .u64 .ptr .align 1 _Z21_iterativeGpuOriginalPdS_PKdS1_S1_S1_S1_S1_S1_iii_param_8,
	.param .u32 _Z21_iterativeGpuOriginalPdS_PKdS1_S1_S1_S1_S1_S1_iii_param_9,
	.param .u32 _Z21_iterativeGpuOriginalPdS_PKdS1_S1_S1_S1_S1_S1_iii_param_10,
	.param .u32 _Z21_iterativeGpuOriginalPdS_PKdS1_S1_S1_S1_S1_S1_iii_param_11
)
{
	.local .align 16 .b8 	__local_depot1[16];
	.reg .b64 	%SP;
	.reg .b64 	%SPL;
	.reg .pred 	%p<23>;
	.reg .b32 	%r<105>;
	.reg .b64 	%rd<55>;
	.reg .b64 	%fd<96>;

	mov.u64 	%SPL, __local_depot1;
	cvta.local.u64 	%SP, %SPL;
	ld.param.u64 	%rd16, [_Z21_iterativeGpuOriginalPdS_PKdS1_S1_S1_S1_S1_S1_iii_param_2];
	ld.param.u32 	%r16, [_Z21_iterativeGpuOriginalPdS_PKdS1_S1_S1_S1_S1_S1_iii_param_9];
	cvta.to.global.u64 	%rd17, %rd16;
	mov.u32 	%r1, %ntid.x;
	mov.u32 	%r20, %ctaid.x;
	mul.lo.s32 	%r21, %r1, %r20;
	mov.u32 	%r2, %ntid.y;
	mov.u32 	%r22, %ctaid.y;
	mul.lo.s32 	%r23, %r2, %r22;
	mad.lo.s32 	%r24, %r23, %r16, %r21;
	cvt.s64.s32 	%rd1, %r24;
	mul.lo.s32 	%r3, %r1, %r2;
	mov.u32 	%r25, %nctaid.x;
	mad.lo.s32 	%r26, %r22, %r25, %r20;
	mul.lo.s32 	%r27, %r26, %r3;
	shr.u32 	%r28, %r27, 31;
	add.s32 	%r29, %r27, %r28;
	shr.s32 	%r4, %r29, 1;
	mov.u32 	%r30, %tid.x;
	mov.u32 	%r5, %tid.y;
	mad.lo.s32 	%r31, %r16, %r5, %r30;
	add.s32 	%r6, %r24, %r31;
	cvt.u64.u32 	%rd18, %r31;
	add.s64 	%rd19, %rd1, %rd18;
	shl.b64 	%rd20, %rd19, 3;
	add.s64 	%rd21, %rd17, %rd20;
	ld.global.f64 	%fd39, [%rd21];
	mad.lo.s32 	%r7, %r5, %r1, %r30;
	shl.b32 	%r32, %r7, 3;
	mov.u32 	%r104, sharedMemory;
	add.s32 	%r33, %r104, %r32;
	st.shared.f64 	[%r33], %fd39;
	shl.b32 	%r34, %r3, 3;
	add.s32 	%r35, %r33, %r34;
	st.shared.f64 	[%r35], %fd39;
	add.s32 	%r36, %r1, -2;
	add.s32 	%r37, %r30, -1;
	setp.ge.u32 	%p1, %r37, %r36;
	@%p1 bra 	$L__BB1_36;
	add.s32 	%r39, %r2, -2;
	add.s32 	%r40, %r5, -1;
	setp.ge.u32 	%p2, %r40, %r39;
	@%p2 bra 	$L__BB1_36;
	ld.param.u64 	%rd54, [_Z21_iterativeGpuOriginalPdS_PKdS1_S1_S1_S1_S1_S1_iii_param_8];
	ld.param.u64 	%rd53, [_Z21_iterativeGpuOriginalPdS_PKdS1_S1_S1_S1_S1_S1_iii_param_7];
	ld.param.u64 	%rd52, [_Z21_iterativeGpuOriginalPdS_PKdS1_S1_S1_S1_S1_S1_iii_param_6];
	ld.param.u64 	%rd51, [_Z21_iterativeGpuOriginalPdS_PKdS1_S1_S1_S1_S1_S1_iii_param_5];
	ld.param.u64 	%rd50, [_Z21_iterativeGpuOriginalPdS_PKdS1_S1_S1_S1_S1_S1_iii_param_4];
	ld.param.u64 	%rd49, [_Z21_iterativeGpuOriginalPdS_PKdS1_S1_S1_S1_S1_S1_iii_param_3];
	mov.u32 	%r104, sharedMemory;
	add.s32 	%r44, %r104, %r34;
	cvt.u64.u32 	%rd22, %r7;
	add.s64 	%rd23, %rd1, %rd22;
	cvta.to.global.u64 	%rd24, %rd49;
	shl.b64 	%rd25, %rd23, 3;
	add.s64 	%rd2, %rd24, %rd25;
	cvta.to.global.u64 	%rd26, %rd50;
	add.s64 	%rd3, %rd26, %rd25;
	cvta.to.global.u64 	%rd27, %rd51;
	add.s64 	%rd4, %rd27, %rd25;
	cvta.to.global.u64 	%rd28, %rd52;
	add.s64 	%rd5, %rd28, %rd25;
	cvta.to.global.u64 	%rd29, %rd53;
	add.s64 	%rd6, %rd29, %rd25;
	cvta.to.global.u64 	%rd30, %rd54;
	add.s64 	%rd7, %rd30, %rd25;
	rem.s32 	%r8, %r6, %r16;
	add.s32 	%r45, %r6, 1;
	rem.s32 	%r9, %r45, %r16;
	add.s32 	%r10, %r44, %r32;
	mov.b32 	%r102, 0;
$L__BB1_3:
	setp.eq.s32 	%p3, %r8, 0;
	ld.global.f64 	%fd1, [%rd2];
	ld.global.f64 	%fd2, [%rd3];
	ld.global.f64 	%fd3, [%rd4];
	ld.global.f64 	%fd4, [%rd5];
	ld.global.f64 	%fd5, [%rd6];
	ld.global.f64 	%fd6, [%rd7];
	mov.f64 	%fd8, 0d0000000000000000;
	@%p3 bra 	$L__BB1_5;
	shl.b32 	%r47, %r7, 3;
	add.s32 	%r48, %r104, %r47;
	ld.shared.f64 	%fd8, [%r48+-8];
$L__BB1_5:
	setp.eq.s32 	%p4, %r9, 0;
	shl.b32 	%r49, %r7, 3;
	add.s32 	%r50, %r104, %r49;
	ld.shared.f64 	%fd90, [%r50];
	mov.f64 	%fd11, 0d0000000000000000;
	@%p4 bra 	$L__BB1_7;
	shl.b32 	%r51, %r7, 3;
	add.s32 	%r52, %r104, %r51;
	ld.shared.f64 	%fd11, [%r52+8];
$L__BB1_7:
	ld.param.u32 	%r94, [_Z21_iterativeGpuOriginalPdS_PKdS1_S1_S1_S1_S1_S1_iii_param_10];
	add.s32 	%r53, %r94, -1;
	mul.lo.s32 	%r54, %r53, %r16;
	setp.ge.s32 	%p5, %r6, %r54;
	mov.f64 	%fd13, 0d0000000000000000;
	@%p5 bra 	$L__BB1_9;
	shl.b32 	%r55, %r1, 3;
	shl.b32 	%r56, %r7, 3;
	add.s32 	%r57, %r104, %r56;
	add.s32 	%r58, %r57, %r55;
	ld.shared.f64 	%fd13, [%r58];
$L__BB1_9:
	setp.lt.s32 	%p6, %r6, %r16;
	mov.f64 	%fd15, 0d0000000000000000;
	@%p6 bra 	$L__BB1_11;
	sub.s32 	%r59, %r7, %r1;
	shl.b32 	%r60, %r59, 3;
	add.s32 	%r61, %r104, %r60;
	ld.shared.f64 	%fd15, [%r61];
$L__BB1_11:
	ld.param.u32 	%r96, [_Z21_iterativeGpuOriginalPdS_PKdS1_S1_S1_S1_S1_S1_iii_param_11];
	setp.eq.s32 	%p7, %r96, 2;
	@%p7 bra 	$L__BB1_17;
	ld.param.u32 	%r97, [_Z21_iterativeGpuOriginalPdS_PKdS1_S1_S1_S1_S1_S1_iii_param_11];
	setp.eq.s32 	%p8, %r97, 1;
	@%p8 bra 	$L__BB1_15;
	ld.param.u32 	%r98, [_Z21_iterativeGpuOriginalPdS_PKdS1_S1_S1_S1_S1_S1_iii_param_11];
	setp.ne.s32 	%p9, %r98, 0;
	@%p9 bra 	$L__BB1_19;
	mul.f64 	%fd56, %fd4, %fd11;
	fma.rn.f64 	%fd57, %fd2, %fd8, %fd56;
	fma.rn.f64 	%fd58, %fd5, %fd13, %fd57;
	fma.rn.f64 	%fd59, %fd6, %fd15, %fd58;
	sub.f64 	%fd60, %fd1, %fd59;
	div.rn.f64 	%fd90, %fd60, %fd3;
	bra.uni 	$L__BB1_19;
$L__BB1_15:
	and.b32  	%r63, %r6, -2147483647;
	setp.ne.s32 	%p11, %r63, 1;
	@%p11 bra 	$L__BB1_19;
	mul.f64 	%fd51, %fd4, %fd11;
	fma.rn.f64 	%fd52, %fd2, %fd8, %fd51;
	fma.rn.f64 	%fd53, %fd5, %fd13, %fd52;
	fma.rn.f64 	%fd54, %fd6, %fd15, %fd53;
	sub.f64 	%fd55, %fd1, %fd54;
	div.rn.f64 	%fd90, %fd55, %fd3;
	bra.uni 	$L__BB1_19;
$L__BB1_17:
	and.b32  	%r62, %r6, -2147483647;
	setp.ne.s32 	%p10, %r62, 1;
	@%p10 bra 	$L__BB1_19;
	mul.f64 	%fd44, %fd4, %fd11;
	fma.rn.f64 	%fd45, %fd2, %fd8, %fd44;
	fma.rn.f64 	%fd46, %fd5, %fd13, %fd45;
	fma.rn.f64 	%fd47, %fd6, %fd15, %fd46;
	sub.f64 	%fd48, %fd1, %fd47;
	div.rn.f64 	%fd49, %fd48, %fd3;
	mul.f64 	%fd50, %fd90, 0dBFEFCE075F6FD220;
	fma.rn.f64 	%fd90, %fd49, 0d3FFFE703AFB7E910, %fd50;
$L__BB1_19:
	st.shared.f64 	[%r10], %fd90;
	bar.sync 	0;
	ld.shared.f64 	%fd62, [%r10];
	add.u64 	%rd31, %SP, 0;
	add.u64 	%rd32, %SPL, 0;
	st.local.u32 	[%rd32], %r7;
	st.local.f64 	[%rd32+8], %fd62;
	mov.u64 	%rd33, $str;
	cvta.global.u64 	%rd34, %rd33;
	{ // callseq 0, 0
	.param .b64 param0;
	st.param.b64 	[param0], %rd34;
	.param .b64 param1;
	st.param.b64 	[param1], %rd31;
	.param .b32 retval0;
	call.uni (retval0), 
	vprintf, 
	(
	param0, 
	param1
	);
	ld.param.b32 	%r64, [retval0];
	} // callseq 0
	ld.global.f64 	%fd20, [%rd2];
	ld.global.f64 	%fd21, [%rd3];
	ld.global.f64 	%fd22, [%rd4];
	ld.global.f64 	%fd23, [%rd5];
	ld.global.f64 	%fd24, [%rd6];
	ld.global.f64 	%fd25, [%rd7];
	mov.f64 	%fd27, 0d0000000000000000;
	@%p3 bra 	$L__BB1_21;
	ld.shared.f64 	%fd27, [%r10+-8];
$L__BB1_21:
	ld.shared.f64 	%fd95, [%r10];
	mov.f64 	%fd30, 0d0000000000000000;
	@%p4 bra 	$L__BB1_23;
	ld.shared.f64 	%fd30, [%r10+8];
$L__BB1_23:
	ld.param.u32 	%r95, [_Z21_iterativeGpuOriginalPdS_PKdS1_S1_S1_S1_S1_S1_iii_param_10];
	add.s32 	%r66, %r95, -1;
	mul.lo.s32 	%r67, %r66, %r16;
	setp.ge.s32 	%p14, %r6, %r67;
	mov.f64 	%fd32, 0d0000000000000000;
	@%p14 bra 	$L__BB1_25;
	shl.b32 	%r68, %r1, 3;
	add.s32 	%r69, %r10, %r68;
	ld.shared.f64 	%fd32, [%r69];
$L__BB1_25:
	mov.f64 	%fd34, 0d0000000000000000;
	@%p6 bra 	$L__BB1_27;
	sub.s32 	%r70, %r7, %r1;
	shl.b32 	%r71, %r3, 3;
	mov.u32 	%r72, sharedMemory;
	add.s32 	%r73, %r72, %r71;
	shl.b32 	%r74, %r70, 3;
	add.s32 	%r75, %r73, %r74;
	ld.shared.f64 	%fd34, [%r75];
$L__BB1_27:
	ld.param.u32 	%r99, [_Z21_iterativeGpuOriginalPdS_PKdS1_S1_S1_S1_S1_S1_iii_param_11];
	setp.eq.s32 	%p16, %r99, 0;
	@%p16 bra 	$L__BB1_34;
	ld.param.u32 	%r100, [_Z21_iterativeGpuOriginalPdS_PKdS1_S1_S1_S1_S1_S1_iii_param_11];
	setp.eq.s32 	%p17, %r100, 2;
	@%p17 bra 	$L__BB1_32;
	ld.param.u32 	%r101, [_Z21_iterativeGpuOriginalPdS_PKdS1_S1_S1_S1_S1_S1_iii_param_11];
	setp.ne.s32 	%p18, %r101, 1;
	@%p18 bra 	$L__BB1_35;
	and.b32  	%r77, %r6, -2147483647;
	setp.eq.s32 	%p20, %r77, 1;
	@%p20 bra 	$L__BB1_31;
	bra.uni 	$L__BB1_35;
$L__BB1_31:
	mul.f64 	%fd73, %fd23, %fd30;
	fma.rn.f64 	%fd74, %fd21, %fd27, %fd73;
	fma.rn.f64 	%fd75, %fd24, %fd32, %fd74;
	fma.rn.f64 	%fd76, %fd25, %fd34, %fd75;
	sub.f64 	%fd77, %fd20, %fd76;
	div.rn.f64 	%fd95, %fd77, %fd22;
	bra.uni 	$L__BB1_35;
$L__BB1_32:
	and.b32  	%r76, %r6, -2147483647;
	setp.ne.s32 	%p19, %r76, 1;
	@%p19 bra 	$L__BB1_35;
	mul.f64 	%fd66, %fd23, %fd30;
	fma.rn.f64 	%fd67, %fd21, %fd27, %fd66;
	fma.rn.f64 	%fd68, %fd24, %fd32, %fd67;
	fma.rn.f64 	%fd69, %fd25, %fd34, %fd68;
	sub.f64 	%fd70, %fd20, %fd69;
	div.rn.f64 	%fd71, %fd70, %fd22;
	mul.f64 	%fd72, %fd95, 0dBFEFCE075F6FD220;
	fma.rn.f64 	%fd95, %fd71, 0d3FFFE703AFB7E910, %fd72;
	bra.uni 	$L__BB1_35;
$L__BB1_34:
	mul.f64 	%fd78, %fd23, %fd30;
	fma.rn.f64 	%fd79, %fd21, %fd27, %fd78;
	fma.rn.f64 	%fd80, %fd24, %fd32, %fd79;
	fma.rn.f64 	%fd81, %fd25, %fd34, %fd80;
	sub.f64 	%fd82, %fd20, %fd81;
	div.rn.f64 	%fd95, %fd82, %fd22;
$L__BB1_35:
	shl.b32 	%r78, %r3, 3;
	mov.u32 	%r79, sharedMemory;
	add.s32 	%r104, %r79, %r78;
	st.shared.f64 	[%r10], %fd95;
	bar.sync 	0;
	ld.shared.f64 	%fd83, [%r10];
	add.u64 	%rd35, %SP, 0;
	add.u64 	%rd36, %SPL, 0;
	st.local.u32 	[%rd36], %r7;
	st.local.f64 	[%rd36+8], %fd83;
	mov.u64 	%rd37, $str;
	cvta.global.u64 	%rd38, %rd37;
	{ // callseq 1, 0
	.param .b64 param0;
	st.param.b64 	[param0], %rd38;
	.param .b64 param1;
	st.param.b64 	[param1], %rd35;
	.param .b32 retval0;
	call.uni (retval0), 
	vprintf, 
	(
	param0, 
	param1
	);
	ld.param.b32 	%r80, [retval0];
	} // callseq 1
	add.s32 	%r102, %r102, 2;
	setp.ne.s32 	%p21, %r102, 100;
	@%p21 bra 	$L__BB1_3;
$L__BB1_36:
	shr.u32 	%r82, %r3, 1;
	setp.ge.u32 	%p22, %r7, %r82;
	@%p22 bra 	$L__BB1_38;
	ld.param.u64 	%rd48, [_Z21_iterativeGpuOriginalPdS_PKdS1_S1_S1_S1_S1_S1_iii_param_1];
	ld.param.u64 	%rd47, [_Z21_iterativeGpuOriginalPdS_PKdS1_S1_S1_S1_S1_S1_iii_param_0];
	mov.u32 	%r83, %tid.x;
	mul.lo.s32 	%r84, %r83, %r1;
	mov.u32 	%r85, %tid.y;
	add.s32 	%r86, %r84, %r85;
	shl.b32 	%r87, %r86, 3;
	add.s32 	%r88, %r104, %r87;
	ld.shared.f64 	%fd84, [%r88];
	cvt.u64.u32 	%rd39, %r7;
	cvt.s64.s32 	%rd40, %r4;
	add.s64 	%rd41, %rd40, %rd39;
	cvta.to.global.u64 	%rd42, %rd47;
	shl.b64 	%rd43, %rd41, 3;
	add.s64 	%rd44, %rd42, %rd43;
	st.global.f64 	[%rd44], %fd84;
	not.b32 	%r89, %r85;
	add.s32 	%r90, %r1, %r89;
	add.s32 	%r91, %r90, %r84;
	shl.b32 	%r92, %r91, 3;
	add.s32 	%r93, %r104, %r92;
	ld.shared.f64 	%fd85, [%r93];
	cvta.to.global.u64 	%rd45, %rd48;
	add.s64 	%rd46, %rd45, %rd43;
	st.global.f64 	[%rd46], %fd85;
$L__BB1_38:
	ret;

}
	// .globl	_Z28_iterativeGpuHorizontalShiftPdS_S_S_PKdS1_S1_S1_S1_S1_iii
.visible .entry _Z28_iterativeGpuHorizontalShiftPdS_S_S_PKdS1_S1_S1_S1_S1_iii(
	.param .u64 .ptr .align 1 _Z28_iterativeGpuHorizontalShiftPdS_S_S_PKdS1_S1_S1_S1_S1_iii_param_0,
	.param .u64 .ptr .align 1 _Z28_iterativeGpuHorizontalShiftPdS_S_S_PKdS1_S1_S1_S1_S1_iii_param_1,
	.param .u64 .ptr .align 1 _Z28_iterativeGpuHorizontalShiftPdS_S_S_PKdS1_S1_S1_S1_S1_iii_param_2,
	.param .u64 .ptr .align 1 _Z28_iterativeGpuHorizontalShiftPdS_S_S_PKdS1_S1_S1_S1_S1_iii_param_3,
	.param .u64 .ptr .align 1 _Z28_iterativeGpuHorizontalShiftPdS_S_S_PKdS1_S1_S1_S1_S1_iii_param_4,
	.param .u64 .ptr .align 1 _Z28_iterativeGpuHorizontalShiftPdS_S_S_PKdS1_S1_S1_S1_S1_iii_param_5,
	.param .u64 .ptr .align 1 _Z28_iterativeGpuHorizontalShiftPdS_S_S_PKdS1_S1_S1_S1_S1_iii_param_6,
	.param .u64 .ptr .align 1 _Z28_iterativeGpuHorizontalShiftPdS_S_S_PKdS1_S1_S1_S1_S1_iii_param_7,
	.param .u64 .ptr .align 1 _Z28_iterativeGpuHorizontalShiftPdS_S_S_PKdS1_S1_S1_S1_S1_iii_param_8,
	.param .u64 .ptr .align 1 _Z28_iterativeGpuHorizontalShiftPdS_S_S_PKdS1_S1_S1_S1_S1_iii_param_9,
	.param .u32 _Z28_iterativeGpuHorizontalShiftPdS_S_S_PKdS1_S1_S1_S1_S1_iii_param_10,
	.param .u32 _Z28_iterativeGpuHorizontalShiftPdS_S_S_PKdS1_S1_S1_S1_S1_iii_param_11,
	.param .u32 _Z28_iterativeGpuHorizontalShiftPdS_S_S_PKdS1_S1_S1_S1_S1_iii_param_12
)
{
	.local .align 8 .b8 	__local_depot2[24];
	.reg .b64 	%SP;
	.reg .b64 	%SPL;
	.reg .pred 	%p<26>;
	.reg .b32 	%r<91>;
	.reg .b64 	%rd<60>;
	.reg .b64 	%fd<99>;

	mov.u64 	%SPL, __local_depot2;
	cvta.local.u64 	%SP, %SPL;
	ld.param.u64 	%rd12, [_Z28_iterativeGpuHorizontalShiftPdS_S_S_PKdS1_S1_S1_S1_S1_iii_param_0];
	ld.param.u64 	%rd13, [_Z28_iterativeGpuHorizontalShiftPdS_S_S_PKdS1_S1_S1_S1_S1_iii_param_1];
	ld.param.u64 	%rd16, [_Z28_iterativeGpuHorizontalShiftPdS_S_S_PKdS1_S1_S1_S1_S1_iii_param_4];
	ld.param.u64 	%rd17, [_Z28_iterativeGpuHorizontalShiftPdS_S_S_PKdS1_S1_S1_S1_S1_iii_param_5];
	ld.param.u64 	%rd18, [_Z28_iterativeGpuHorizontalShiftPdS_S_S_PKdS1_S1_S1_S1_S1_iii_param_6];
	ld.param.u64 	%rd19, [_Z28_iterativeGpuHorizontalShiftPdS_S_S_PKdS1_S1_S1_S1_S1_iii_param_7];
	ld.param.u64 	%rd20, [_Z28_iterativeGpuHorizontalShiftPdS_S_S_PKdS1_S1_S1_S1_S1_iii_param_8];
	ld.param.u64 	%rd21, [_Z28_iterativeGpuHorizontalShiftPdS_S_S_PKdS1_S1_S1_S1_S1_iii_param_9];
	ld.param.u32 	%r33, [_Z28_iterativeGpuHorizontalShiftPdS_S_S_PKdS1_S1_S1_S1_S1_iii_param_10];
	ld.param.u32 	%r34, [_Z28_iterativeGpuHorizontalShiftPdS_S_S_PKdS1_S1_S1_S1_S1_iii_param_11];
	ld.param.u32 	%r35, [_Z28_iterativeGpuHorizontalShiftPdS_S_S_PKdS1_S1_S1_S1_S1_iii_param_12];
	mov.u32 	%r1, %ntid.x;
	mov.u32 	%r2, %ctaid.x;
	mul.lo.s32 	%r36, %r1, %r2;
	mov.u32 	%r3, %ntid.y;
	mov.u32 	%r4, %ctaid.y;
	mul.lo.s32 	%r37, %r3, %r4;
	mad.lo.s32 	%r38, %r37, %r33, %r36;
	shr.u32 	%r5, %r1, 1;
	cvt.s64.s32 	%rd1, %r38;
	mul.lo.s32 	%r6, %r1, %r3;
	shr.u32 	%r7, %r6, 1;
	mov.u32 	%r39, %nctaid.x;
	mul.lo.s32 	%r8, %r4, %r39;
	add.s32 	%r40, %r8, %r2;
	mul.lo.s32 	%r41, %r7, %r40;
	cvt.s64.s32 	%rd2, %r41;
	add.s32 	%r9, %r39, -1;
	setp.eq.s32 	%p1, %r2, %r9;
	@%p1 bra 	$L__BB2_2;
	cvt.u64.u32 	%rd22, %r7;
	add.s64 	%rd59, %rd2, %rd22;
	bra.uni 	$L__BB2_3;
$L__BB2_2:
	mul.lo.s32 	%r42, %r8, %r7;
	cvt.u64.u32 	%rd59, %r42;
$L__BB2_3:
	setp.eq.s32 	%p2, %r2, %r9;
	cvt.u32.u64 	%r43, %rd1;
	mov.u32 	%r10, %tid.x;
	mov.u32 	%r11, %tid.y;
	setp.ge.u32 	%p3, %r10, %r5;
	selp.b32 	%r44, %r33, 0, %p2;
	selp.b32 	%r45, %r44, 0, %p3;
	add.s32 	%r46, %r5, %r10;
	mad.lo.s32 	%r47, %r33, %r11, %r46;
	add.s32 	%r48, %r47, %r43;
	sub.s32 	%r12, %r48, %r45;
	mad.lo.s32 	%r13, %r11, %r1, %r10;
	@%p3 bra 	$L__BB2_5;
	not.b32 	%r49, %r10;
	add.s32 	%r50, %r5, %r49;
	mad.lo.s32 	%r51, %r50, %r3, %r11;
	cvt.u64.u32 	%rd23, %r51;
	add.s64 	%rd24, %rd23, %rd2;
	cvta.to.global.u64 	%rd25, %rd13;
	shl.b64 	%rd26, %rd24, 3;
	add.s64 	%rd27, %rd25, %rd26;
	ld.global.f64 	%fd88, [%rd27];
	bra.uni 	$L__BB2_6;
$L__BB2_5:
	sub.s32 	%r52, %r10, %r5;
	mad.lo.s32 	%r53, %r52, %r3, %r11;
	cvt.u64.u32 	%rd28, %r53;
	add.s64 	%rd29, %rd59, %rd28;
	cvta.to.global.u64 	%rd30, %rd12;
	shl.b64 	%rd31, %rd29, 3;
	add.s64 	%rd32, %rd30, %rd31;
	ld.global.f64 	%fd88, [%rd32];
$L__BB2_6:
	shl.b32 	%r55, %r13, 3;
	mov.u32 	%r90, sharedMemory;
	add.s32 	%r56, %r90, %r55;
	st.shared.f64 	[%r56], %fd88;
	add.s32 	%r57, %r1, -2;
	add.s32 	%r58, %r10, -1;
	setp.ge.u32 	%p4, %r58, %r57;
	@%p4 bra 	$L__BB2_42;
	add.s32 	%r60, %r3, -2;
	add.s32 	%r61, %r11, -1;
	setp.ge.u32 	%p5, %r61, %r60;
	@%p5 bra 	$L__BB2_42;
	shl.b32 	%r64, %r6, 3;
	mov.u32 	%r89, sharedMemory;
	add.s32 	%r90, %r89, %r64;
	cvt.u64.u32 	%rd33, %r13;
	add.s64 	%rd34, %rd1, %rd33;
	cvta.to.global.u64 	%rd35, %rd16;
	shl.b64 	%rd36, %rd34, 3;
	add.s64 	%rd6, %rd35, %rd36;
	cvta.to.global.u64 	%rd37, %rd17;
	add.s64 	%rd7, %rd37, %rd36;
	cvta.to.global.u64 	%rd38, %rd18;
	add.s64 	%rd8, %rd38, %rd36;
	cvta.to.global.u64 	%rd39, %rd19;
	add.s64 	%rd9, %rd39, %rd36;
	cvta.to.global.u64 	%rd40, %rd20;
	add.s64 	%rd10, %rd40, %rd36;
	cvta.to.global.u64 	%rd41, %rd21;
	add.s64 	%rd11, %rd41, %rd36;
	rem.s32 	%r15, %r12, %r33;
	add.s32 	%r65, %r12, 1;
	rem.s32 	%r16, %r65, %r33;
	add.s32 	%r66, %r34, -1;
	mul.lo.s32 	%r17, %r66, %r33;
	sub.s32 	%r18, %r13, %r1;
	add.s32 	%r19, %r90, %r55;
	shl.b32 	%r20, %r1, 3;
	mov.b32 	%r88, 0;
$L__BB2_9:
	setp.eq.s32 	%p6, %r15, 0;
	ld.global.f64 	%fd4, [%rd6];
	ld.global.f64 	%fd5, [%rd7];
	ld.global.f64 	%fd6, [%rd8];
	ld.global.f64 	%fd7, [%rd9];
	ld.global.f64 	%fd8, [%rd10];
	ld.global.f64 	%fd9, [%rd11];
	shl.b32 	%r68, %r13, 3;
	add.s32 	%r23, %r89, %r68;
	mov.f64 	%fd11, 0d0000000000000000;
	@%p6 bra 	$L__BB2_11;
	ld.shared.f64 	%fd11, [%r23+-8];
$L__BB2_11:
	setp.eq.s32 	%p7, %r16, 0;
	ld.shared.f64 	%fd93, [%r23];
	mov.f64 	%fd14, 0d0000000000000000;
	@%p7 bra 	$L__BB2_13;
	ld.shared.f64 	%fd14, [%r23+8];
$L__BB2_13:
	setp.ge.s32 	%p8, %r12, %r17;
	mov.f64 	%fd16, 0d0000000000000000;
	@%p8 bra 	$L__BB2_15;
	add.s32 	%r69, %r23, %r20;
	ld.shared.f64 	%fd16, [%r69];
$L__BB2_15:
	setp.lt.s32 	%p9, %r12, %r33;
	mov.f64 	%fd18, 0d0000000000000000;
	@%p9 bra 	$L__BB2_17;
	shl.b32 	%r70, %r18, 3;
	add.s32 	%r71, %r89, %r70;
	ld.shared.f64 	%fd18, [%r71];
$L__BB2_17:
	and.b32  	%r24, %r12, -2147483647;
	setp.eq.s32 	%p10, %r35, 2;
	@%p10 bra 	$L__BB2_23;
	setp.eq.s32 	%p11, %r35, 1;
	@%p11 bra 	$L__BB2_21;
	setp.ne.s32 	%p12, %r35, 0;
	@%p12 bra 	$L__BB2_25;
	mul.f64 	%fd58, %fd7, %fd14;
	fma.rn.f64 	%fd59, %fd5, %fd11, %fd58;
	fma.rn.f64 	%fd60, %fd8, %fd16, %fd59;
	fma.rn.f64 	%fd61, %fd9, %fd18, %fd60;
	sub.f64 	%fd62, %fd4, %fd61;
	div.rn.f64 	%fd93, %fd62, %fd6;
	bra.uni 	$L__BB2_25;
$L__BB2_21:
	setp.ne.s32 	%p14, %r24, 1;
	@%p14 bra 	$L__BB2_25;
	mul.f64 	%fd53, %fd7, %fd14;
	fma.rn.f64 	%fd54, %fd5, %fd11, %fd53;
	fma.rn.f64 	%fd55, %fd8, %fd16, %fd54;
	fma.rn.f64 	%fd56, %fd9, %fd18, %fd55;
	sub.f64 	%fd57, %fd4, %fd56;
	div.rn.f64 	%fd93, %fd57, %fd6;
	bra.uni 	$L__BB2_25;
$L__BB2_23:
	setp.ne.s32 	%p13, %r24, 1;
	@%p13 bra 	$L__BB2_25;
	mul.f64 	%fd46, %fd7, %fd14;
	fma.rn.f64 	%fd47, %fd5, %fd11, %fd46;
	fma.rn.f64 	%fd48, %fd8, %fd16, %fd47;
	fma.rn.f64 	%fd49, %fd9, %fd18, %fd48;
	sub.f64 	%fd50, %fd4, %fd49;
	div.rn.f64 	%fd51, %fd50, %fd6;
	mul.f64 	%fd52, %fd93, 0dBFEFCE075F6FD220;
	fma.rn.f64 	%fd93, %fd51, 0d3FFFE703AFB7E910, %fd52;
$L__BB2_25:
	st.shared.f64 	[%r19], %fd93;
	bar.sync 	0;
	ld.shared.f64 	%fd64, [%r19];
	add.u64 	%rd42, %SP, 0;
	add.u64 	%rd43, %SPL, 0;
	st.local.v2.u32 	[%rd43], {%r2, %r4};
	st.local.v2.u32 	[%rd43+8], {%r12, %r13};
	st.local.f64 	[%rd43+16], %fd64;
	mov.u64 	%rd44, $str$1;
	cvta.global.u64 	%rd45, %rd44;
	{ // callseq 2, 0
	.param .b64 param0;
	st.param.b64 	[param0], %rd45;
	.param .b64 param1;
	st.param.b64 	[param1], %rd42;
	.param .b32 retval0;
	call.uni (retval0), 
	vprintf, 
	(
	param0, 
	param1
	);
	ld.param.b32 	%r72, [retval0];
	} // callseq 2
	ld.global.f64 	%fd23, [%rd6];
	ld.global.f64 	%fd24, [%rd7];
	ld.global.f64 	%fd25, [%rd8];
	ld.global.f64 	%fd26, [%rd9];
	ld.global.f64 	%fd27, [%rd10];
	ld.global.f64 	%fd28, [%rd11];
	mov.f64 	%fd30, 0d0000000000000000;
	@%p6 bra 	$L__BB2_27;
	ld.shared.f64 	%fd30, [%r19+-8];
$L__BB2_27:
	ld.shared.f64 	%fd98, [%r19];
	mov.f64 	%fd33, 0d0000000000000000;
	@%p7 bra 	$L__BB2_29;
	ld.shared.f64 	%fd33, [%r19+8];
$L__BB2_29:
	mov.f64 	%fd35, 0d0000000000000000;
	@%p8 bra 	$L__BB2_31;
	add.s32 	%r74, %r19, %r20;
	ld.shared.f64 	%fd35, [%r74];
$L__BB2_31:
	mov.f64 	%fd37, 0d0000000000000000;
	@%p9 bra 	$L__BB2_33;
	shl.b32 	%r75, %r18, 3;
	add.s32 	%r76, %r90, %r75;
	ld.shared.f64 	%fd37, [%r76];
$L__BB2_33:
	setp.eq.s32 	%p19, %r35, 0;
	@%p19 bra 	$L__BB2_40;
	@%p10 bra 	$L__BB2_38;
	setp.ne.s32 	%p21, %r35, 1;
	@%p21 bra 	$L__BB2_41;
	and.b32  	%r78, %r12, -2147483647;
	setp.eq.s32 	%p23, %r78, 1;
	@%p23 bra 	$L__BB2_37;
	bra.uni 	$L__BB2_41;
$L__BB2_37:
	mul.f64 	%fd75, %fd26, %fd33;
	fma.rn.f64 	%fd76, %fd24, %fd30, %fd75;
	fma.rn.f64 	%fd77, %fd27, %fd35, %fd76;
	fma.rn.f64 	%fd78, %fd28, %fd37, %fd77;
	sub.f64 	%fd79, %fd23, %fd78;
	div.rn.f64 	%fd98, %fd79, %fd25;
	bra.uni 	$L__BB2_41;
$L__BB2_38:
	and.b32  	%r77, %r12, -2147483647;
	setp.ne.s32 	%p22, %r77, 1;
	@%p22 bra 	$L__BB2_41;
	mul.f64 	%fd68, %fd26, %fd33;
	fma.rn.f64 	%fd69, %fd24, %fd30, %fd68;
	fma.rn.f64 	%fd70, %fd27, %fd35, %fd69;
	fma.rn.f64 	%fd71, %fd28, %fd37, %fd70;
	sub.f64 	%fd72, %fd23, %fd71;
	div.rn.f64 	%fd73, %fd72, %fd25;
	mul.f64 	%fd74, %fd98, 0dBFEFCE075F6FD220;
	fma.rn.f64 	%fd98, %fd73, 0d3FFFE703AFB7E910, %fd74;
	bra.uni 	$L__BB2_41;
$L__BB2_40:
	mul.f64 	%fd80, %fd26, %fd33;
	fma.rn.f64 	%fd81, %fd24, %fd30, %fd80;
	fma.rn.f64 	%fd82, %fd27, %fd35, %fd81;
	fma.rn.f64 	%fd83, %fd28, %fd37, %fd82;
	sub.f64 	%fd84, %fd23, %fd83;
	div.rn.f64 	%fd98, %fd84, %fd25;
$L__BB2_41:
	st.shared.f64 	[%r19], %fd98;
	bar.sync 	0;
	ld.shared.f64 	%fd85, [%r19];
	add.u64 	%rd46, %SP, 0;
	add.u64 	%rd47, %SPL, 0;
	st.local.v2.u32 	[%rd47], {%r2, %r4};
	st.local.v2.u32 	[%rd47+8], {%r12, %r13};
	st.local.f64 	[%rd47+16], %fd85;
	mov.u64 	%rd48, $str$1;
	cvta.global.u64 	%rd49, %rd48;
	{ // callseq 3, 0
	.param .b64 param0;
	st.param.b64 	[param0], %rd49;
	.param .b64 param1;
	st.param.b64 	[param1], %rd46;
	.param .b32 retval0;
	call.uni (retval0), 
	vprintf, 
	(
	param0, 
	param1
	);
	ld.param.b32 	%r79, [retval0];
	} // callseq 3
	add.s32 	%r88, %r88, 2;
	setp.ne.s32 	%p24, %r88, 100;
	mov.u32 	%r89, %r90;
	@%p24 bra 	$L__BB2_9;
$L__BB2_42:
	setp.ge.u32 	%p25, %r13, %r7;
	@%p25 bra 	$L__BB2_44;
	ld.param.u64 	%rd58, [_Z28_iterativeGpuHorizontalShiftPdS_S_S_PKdS1_S1_S1_S1_S1_iii_param_3];
	ld.param.u64 	%rd57, [_Z28_iterativeGpuHorizontalShiftPdS_S_S_PKdS1_S1_S1_S1_S1_iii_param_2];
	shl.b32 	%r81, %r13, 3;
	add.s32 	%r82, %r90, %r81;
	ld.shared.f64 	%fd86, [%r82];
	cvt.u64.u32 	%rd50, %r13;
	add.s64 	%rd51, %rd2, %rd50;
	cvta.to.global.u64 	%rd52, %rd58;
	shl.b64 	%rd53, %rd51, 3;
	add.s64 	%rd54, %rd52, %rd53;
	st.global.f64 	[%rd54], %fd86;
	not.b32 	%r83, %r11;
	add.s32 	%r84, %r1, %r83;
	mad.lo.s32 	%r85, %r84, %r1, %r10;
	shl.b32 	%r86, %r85, 3;
	add.s32 	%r87, %r90, %r86;
	ld.shared.f64 	%fd87, [%r87];
	cvta.to.global.u64 	%rd55, %rd57;
	add.s64 	%rd56, %rd55, %rd53;
	st.global.f64 	[%rd56], %fd87;
$L__BB2_44:
	ret;

}
	// .globl	_Z39_iterativeGpuVerticalandHorizontalShiftPdS_S_S_PKdS1_S1_S1_S1_S1_iii
.visible .entry _Z39_iterativeGpuVerticalandHorizontalShiftPdS_S_S_PKdS1_S1_S1_S1_S1_iii(
	.param .u64 .ptr .align 1 _Z39_iterativeGpuVerticalandHorizontalShiftPdS_S_S_PKdS1_S1_S1_S1_S1_iii_param_0,
	.param .u64 .ptr .align 1 _Z39_iterativeGpuVerticalandHorizontalShiftPdS_S_S_PKdS1_S1_S1_S1_S1_iii_param_1,
	.param .u64 .ptr .align 1 _Z39_iterativeGpuVerticalandHorizontalShiftPdS_S_S_PKdS1_S1_S1_S1_S1_iii_param_2,
	.param .u64 .ptr .align 1 _Z39_iterativeGpuVerticalandHorizontalShiftPdS_S_S_PKdS1_S1_S1_S1_S1_iii_param_3,
	.param .u64 .ptr .align 1 _Z39_iterativeGpuVerticalandHorizontalShiftPdS_S_S_PKdS1_S1_S1_S1_S1_iii_param_4,
	.param .u64 .ptr .align 1 _Z39_iterativeGpuVerticalandHorizontalShiftPdS_S_S_PKdS1_S1_S1_S1_S1_iii_param_5,
	.param .u64 .ptr .align 1 _Z39_iterativeGpuVerticalandHorizontalShiftPdS_S_S_PKdS1_S1_S1_S1_S1_iii_param_6,
	.param .u64 .ptr .align 1 _Z39_iterativeGpuVerticalandHorizontalShiftPdS_S_S_PKdS1_S1_S1_S1_S1_iii_param_7,
	.param .u64 .ptr .align 1 _Z39_iterativeGpuVerticalandHorizontalShiftPdS_S_S_PKdS1_S1_S1_S1_S1_iii_param_8,
	.param .u64 .ptr .align 1 _Z39_iterativeGpuVerticalandHorizontalShiftPdS_S_S_PKdS1_S1_S1_S1_S1_iii_param_9,
	.param .u32 _Z39_iterativeGpuVerticalandHorizontalShiftPdS_S_S_PKdS1_S1_S1_S1_S1_iii_param_10,
	.param .u32 _Z39_iterativeGpuVerticalandHorizontalShiftPdS_S_S_PKdS1_S1_S1_S1_S1_iii_param_11,
	.param .u32 _Z39_iterativeGpuVerticalandHorizontalShiftPdS_S_S_PKdS1_S1_S1_S1_S1_iii_param_12
)
{
	.local .align 16 .b8 	__local_depot3[16];
	.reg .b64 	%SP;
	.reg .b64 	%SPL;
	.reg .pred 	%p<29>;
	.reg .b32 	%r<136>;
	.reg .b64 	%rd<67>;
	.reg .b64 	%fd<99>;

	mov.u64 	%SPL, __local_depot3;
	cvta.local.u64 	%SP, %SPL;
	ld.param.u64 	%rd14, [_Z39_iterativeGpuVerticalandHorizontalShiftPdS_S_S_PKdS1_S1_S1_S1_S1_iii_param_2];
	ld.param.u64 	%rd15, [_Z39_iterativeGpuVerticalandHorizontalShiftPdS_S_S_PKdS1_S1_S1_S1_S1_iii_param_3];
	ld.param.u32 	%r22, [_Z39_iterativeGpuVerticalandHorizontalShiftPdS_S_S_PKdS1_S1_S1_S1_S1_iii_param_10];
	mov.u32 	%r1, %ntid.x;
	mov.u32 	%r2, %ctaid.x;
	mul.lo.s32 	%r25, %r1, %r2;
	mov.u32 	%r3, %ntid.y;
	mov.u32 	%r4, %ctaid.y;
	mul.lo.s32 	%r26, %r3, %r4;
	mad.lo.s32 	%r27, %r26, %r22, %r25;
	shr.u32 	%r5, %r3, 1;
	cvt.s64.s32 	%rd1, %r27;
	mul.lo.s32 	%r6, %r1, %r3;
	shr.u32 	%r7, %r6, 1;
	mov.u32 	%r8, %nctaid.x;
	mad.lo.s32 	%r28, %r4, %r8, %r2;
	mul.lo.s32 	%r29, %r7, %r28;
	cvt.s64.s32 	%rd2, %r29;
	mov.u32 	%r30, %nctaid.y;
	add.s32 	%r9, %r30, -1;
	setp.eq.s32 	%p1, %r4, %r9;
	@%p1 bra 	$L__BB3_2;
	mul.lo.s32 	%r31, %r7, %r8;
	cvt.u64.u32 	%rd22, %r31;
	add.s64 	%rd66, %rd2, %rd22;
	bra.uni 	$L__BB3_3;
$L__BB3_2:
	mul.lo.s32 	%r32, %r7, %r2;
	cvt.u64.u32 	%rd66, %r32;
$L__BB3_3:
	ld.param.u32 	%r124, [_Z39_iterativeGpuVerticalandHorizontalShiftPdS_S_S_PKdS1_S1_S1_S1_S1_iii_param_11];
	shr.u32 	%r33, %r1, 1;
	setp.eq.s32 	%p2, %r4, %r9;
	cvt.u32.u64 	%r34, %rd1;
	mov.u32 	%r10, %tid.x;
	mov.u32 	%r11, %tid.y;
	add.s32 	%r35, %r8, -1;
	setp.eq.s32 	%p3, %r2, %r35;
	setp.lt.u32 	%p4, %r10, %r33;
	selp.b32 	%r36, 0, %r22, %p4;
	selp.b32 	%r37, %r36, 0, %p3;
	mul.lo.s32 	%r38, %r124, %r22;
	setp.lt.u32 	%p5, %r11, %r5;
	selp.b32 	%r39, 0, %r38, %p5;
	selp.b32 	%r40, %r39, 0, %p2;
	add.s32 	%r41, %r5, %r11;
	add.s32 	%r42, %r33, %r10;
	mad.lo.s32 	%r43, %r22, %r41, %r42;
	add.s32 	%r44, %r43, %r34;
	add.s32 	%r45, %r37, %r40;
	sub.s32 	%r12, %r44, %r45;
	mad.lo.s32 	%r13, %r11, %r1, %r10;
	setp.ge.u32 	%p6, %r13, %r7;
	@%p6 bra 	$L__BB3_5;
	not.b32 	%r48, %r11;
	add.s32 	%r49, %r5, %r48;
	mad.lo.s32 	%r50, %r49, %r1, %r10;
	cvt.u64.u32 	%rd28, %r50;
	add.s64 	%rd29, %rd28, %rd2;
	cvta.to.global.u64 	%rd30, %rd14;
	shl.b64 	%rd31, %rd29, 3;
	add.s64 	%rd32, %rd30, %rd31;
	ld.global.f64 	%fd88, [%rd32];
	bra.uni 	$L__BB3_6;
$L__BB3_5:
	sub.s32 	%r46, %r11, %r5;
	mad.lo.s32 	%r47, %r46, %r1, %r10;
	cvt.u64.u32 	%rd23, %r47;
	add.s64 	%rd24, %rd66, %rd23;
	cvta.to.global.u64 	%rd25, %rd15;
	shl.b64 	%rd26, %rd24, 3;
	add.s64 	%rd27, %rd25, %rd26;
	ld.global.f64 	%fd88, [%rd27];
$L__BB3_6:
	shl.b32 	%r52, %r13, 3;
	mov.u32 	%r135, sharedMemory;
	add.s32 	%r53, %r135, %r52;
	st.shared.f64 	[%r53], %fd88;
	add.s32 	%r54, %r1, -2;
	add.s32 	%r55, %r10, -1;
	setp.ge.u32 	%p7, %r55, %r54;
	@%p7 bra 	$L__BB3_42;
	add.s32 	%r57, %r3, -2;
	add.s32 	%r58, %r11, -1;
	setp.ge.u32 	%p8, %r58, %r57;
	@%p8 bra 	$L__BB3_42;
	ld.param.u64 	%rd65, [_Z39_iterativeGpuVerticalandHorizontalShiftPdS_S_S_PKdS1_S1_S1_S1_S1_iii_param_9];
	ld.param.u64 	%rd64, [_Z39_iterativeGpuVerticalandHorizontalShiftPdS_S_S_PKdS1_S1_S1_S1_S1_iii_param_8];
	ld.param.u64 	%rd63, [_Z39_iterativeGpuVerticalandHorizontalShiftPdS_S_S_PKdS1_S1_S1_S1_S1_iii_param_7];
	ld.param.u64 	%rd62, [_Z39_iterativeGpuVerticalandHorizontalShiftPdS_S_S_PKdS1_S1_S1_S1_S1_iii_param_6];
	ld.param.u64 	%rd61, [_Z39_iterativeGpuVerticalandHorizontalShiftPdS_S_S_PKdS1_S1_S1_S1_S1_iii_param_5];
	ld.param.u64 	%rd60, [_Z39_iterativeGpuVerticalandHorizontalShiftPdS_S_S_PKdS1_S1_S1_S1_S1_iii_param_4];
	shl.b32 	%r61, %r6, 3;
	mov.u32 	%r135, sharedMemory;
	add.s32 	%r62, %r135, %r61;
	cvt.u64.u32 	%rd33, %r13;
	add.s64 	%rd34, %rd1, %rd33;
	cvta.to.global.u64 	%rd35, %rd60;
	shl.b64 	%rd36, %rd34, 3;
	add.s64 	%rd6, %rd35, %rd36;
	cvta.to.global.u64 	%rd37, %rd61;
	add.s64 	%rd7, %rd37, %rd36;
	cvta.to.global.u64 	%rd38, %rd62;
	add.s64 	%rd8, %rd38, %rd36;
	cvta.to.global.u64 	%rd39, %rd63;
	add.s64 	%rd9, %rd39, %rd36;
	cvta.to.global.u64 	%rd40, %rd64;
	add.s64 	%rd10, %rd40, %rd36;
	cvta.to.global.u64 	%rd41, %rd65;
	add.s64 	%rd11, %rd41, %rd36;
	rem.s32 	%r14, %r12, %r22;
	add.s32 	%r63, %r12, 1;
	rem.s32 	%r15, %r63, %r22;
	add.s32 	%r16, %r62, %r52;
	mov.b32 	%r133, 0;
$L__BB3_9:
	setp.eq.s32 	%p9, %r14, 0;
	ld.global.f64 	%fd4, [%rd6];
	ld.global.f64 	%fd5, [%rd7];
	ld.global.f64 	%fd6, [%rd8];
	ld.global.f64 	%fd7, [%rd9];
	ld.global.f64 	%fd8, [%rd10];
	ld.global.f64 	%fd9, [%rd11];
	mov.f64 	%fd11, 0d0000000000000000;
	@%p9 bra 	$L__BB3_11;
	shl.b32 	%r65, %r13, 3;
	add.s32 	%r66, %r135, %r65;
	ld.shared.f64 	%fd11, [%r66+-8];
$L__BB3_11:
	setp.eq.s32 	%p10, %r15, 0;
	shl.b32 	%r67, %r13, 3;
	add.s32 	%r68, %r135, %r67;
	ld.shared.f64 	%fd93, [%r68];
	mov.f64 	%fd14, 0d0000000000000000;
	@%p10 bra 	$L__BB3_13;
	shl.b32 	%r69, %r13, 3;
	add.s32 	%r70, %r135, %r69;
	ld.shared.f64 	%fd14, [%r70+8];
$L__BB3_13:
	ld.param.u32 	%r125, [_Z39_iterativeGpuVerticalandHorizontalShiftPdS_S_S_PKdS1_S1_S1_S1_S1_iii_param_11];
	mul.lo.s32 	%r71, %r125, %r22;
	sub.s32 	%r72, %r71, %r22;
	setp.ge.s32 	%p11, %r12, %r72;
	mov.f64 	%fd16, 0d0000000000000000;
	@%p11 bra 	$L__BB3_15;
	shl.b32 	%r73, %r1, 3;
	shl.b32 	%r74, %r13, 3;
	add.s32 	%r75, %r135, %r74;
	add.s32 	%r76, %r75, %r73;
	ld.shared.f64 	%fd16, [%r76];
$L__BB3_15:
	setp.lt.s32 	%p12, %r12, %r22;
	mov.f64 	%fd18, 0d0000000000000000;
	@%p12 bra 	$L__BB3_17;
	sub.s32 	%r77, %r13, %r1;
	shl.b32 	%r78, %r77, 3;
	add.s32 	%r79, %r135, %r78;
	ld.shared.f64 	%fd18, [%r79];
$L__BB3_17:
	ld.param.u32 	%r127, [_Z39_iterativeGpuVerticalandHorizontalShiftPdS_S_S_PKdS1_S1_S1_S1_S1_iii_param_12];
	setp.eq.s32 	%p13, %r127, 2;
	@%p13 bra 	$L__BB3_23;
	ld.param.u32 	%r128, [_Z39_iterativeGpuVerticalandHorizontalShiftPdS_S_S_PKdS1_S1_S1_S1_S1_iii_param_12];
	setp.eq.s32 	%p14, %r128, 1;
	@%p14 bra 	$L__BB3_21;
	ld.param.u32 	%r129, [_Z39_iterativeGpuVerticalandHorizontalShiftPdS_S_S_PKdS1_S1_S1_S1_S1_iii_param_12];
	setp.ne.s32 	%p15, %r129, 0;
	@%p15 bra 	$L__BB3_25;
	mul.f64 	%fd58, %fd7, %fd14;
	fma.rn.f64 	%fd59, %fd5, %fd11, %fd58;
	fma.rn.f64 	%fd60, %fd8, %fd16, %fd59;
	fma.rn.f64 	%fd61, %fd9, %fd18, %fd60;
	sub.f64 	%fd62, %fd4, %fd61;
	div.rn.f64 	%fd93, %fd62, %fd6;
	bra.uni 	$L__BB3_25;
$L__BB3_21:
	and.b32  	%r81, %r12, -2147483647;
	setp.ne.s32 	%p17, %r81, 1;
	@%p17 bra 	$L__BB3_25;
	mul.f64 	%fd53, %fd7, %fd14;
	fma.rn.f64 	%fd54, %fd5, %fd11, %fd53;
	fma.rn.f64 	%fd55, %fd8, %fd16, %fd54;
	fma.rn.f64 	%fd56, %fd9, %fd18, %fd55;
	sub.f64 	%fd57, %fd4, %fd56;
	div.rn.f64 	%fd93, %fd57, %fd6;
	bra.uni 	$L__BB3_25;
$L__BB3_23:
	and.b32  	%r80, %r12, -2147483647;
	setp.ne.s32 	%p16, %r80, 1;
	@%p16 bra 	$L__BB3_25;
	mul.f64 	%fd46, %fd7, %fd14;
	fma.rn.f64 	%fd47, %fd5, %fd11, %fd46;
	fma.rn.f64 	%fd48, %fd8, %fd16, %fd47;
	fma.rn.f64 	%fd49, %fd9, %fd18, %fd48;
	sub.f64 	%fd50, %fd4, %fd49;
	div.rn.f64 	%fd51, %fd50, %fd6;
	mul.f64 	%fd52, %fd93, 0dBFEFCE075F6FD220;
	fma.rn.f64 	%fd93, %fd51, 0d3FFFE703AFB7E910, %fd52;
$L__BB3_25:
	st.shared.f64 	[%r16], %fd93;
	bar.sync 	0;
	ld.shared.f64 	%fd64, [%r16];
	add.u64 	%rd42, %SP, 0;
	add.u64 	%rd43, %SPL, 0;
	st.local.u32 	[%rd43], %r13;
	st.local.f64 	[%rd43+8], %fd64;
	mov.u64 	%rd44, $str;
	cvta.global.u64 	%rd45, %rd44;
	{ // callseq 4, 0
	.param .b64 param0;
	st.param.b64 	[param0], %rd45;
	.param .b64 param1;
	st.param.b64 	[param1], %rd42;
	.param .b32 retval0;
	call.uni (retval0), 
	vprintf, 
	(
	param0, 
	param1
	);
	ld.param.b32 	%r82, [retval0];
	} // callseq 4
	ld.global.f64 	%fd23, [%rd6];
	ld.global.f64 	%fd24, [%rd7];
	ld.global.f64 	%fd25, [%rd8];
	ld.global.f64 	%fd26, [%rd9];
	ld.global.f64 	%fd27, [%rd10];
	ld.global.f64 	%fd28, [%rd11];
	mov.f64 	%fd30, 0d0000000000000000;
	@%p9 bra 	$L__BB3_27;
	ld.shared.f64 	%fd30, [%r16+-8];
$L__BB3_27:
	ld.shared.f64 	%fd98, [%r16];
	mov.f64 	%fd33, 0d0000000000000000;
	@%p10 bra 	$L__BB3_29;
	ld.shared.f64 	%fd33, [%r16+8];
$L__BB3_29:
	ld.param.u32 	%r126, [_Z39_iterativeGpuVerticalandHorizontalShiftPdS_S_S_PKdS1_S1_S1_S1_S1_iii_param_11];
	mul.lo.s32 	%r84, %r126, %r22;
	sub.s32 	%r85, %r84, %r22;
	setp.ge.s32 	%p20, %r12, %r85;
	mov.f64 	%fd35, 0d0000000000000000;
	@%p20 bra 	$L__BB3_31;
	shl.b32 	%r86, %r1, 3;
	add.s32 	%r87, %r16, %r86;
	ld.shared.f64 	%fd35, [%r87];
$L__BB3_31:
	mov.f64 	%fd37, 0d0000000000000000;
	@%p12 bra 	$L__BB3_33;
	sub.s32 	%r88, %r13, %r1;
	mov.u32 	%r89, %ntid.y;
	mul.lo.s32 	%r90, %r1, %r89;
	shl.b32 	%r91, %r90, 3;
	mov.u32 	%r92, sharedMemory;
	add.s32 	%r93, %r92, %r91;
	shl.b32 	%r94, %r88, 3;
	add.s32 	%r95, %r93, %r94;
	ld.shared.f64 	%fd37, [%r95];
$L__BB3_33:
	ld.param.u32 	%r130, [_Z39_iterativeGpuVerticalandHorizontalShiftPdS_S_S_PKdS1_S1_S1_S1_S1_iii_param_12];
	setp.eq.s32 	%p22, %r130, 0;
	@%p22 bra 	$L__BB3_40;
	ld.param.u32 	%r131, [_Z39_iterativeGpuVerticalandHorizontalShiftPdS_S_S_PKdS1_S1_S1_S1_S1_iii_param_12];
	setp.eq.s32 	%p23, %r131, 2;
	@%p23 bra 	$L__BB3_38;
	ld.param.u32 	%r132, [_Z39_iterativeGpuVerticalandHorizontalShiftPdS_S_S_PKdS1_S1_S1_S1_S1_iii_param_12];
	setp.ne.s32 	%p24, %r132, 1;
	@%p24 bra 	$L__BB3_41;
	and.b32  	%r97, %r12, -2147483647;
	setp.eq.s32 	%p26, %r97, 1;
	@%p26 bra 	$L__BB3_37;
	bra.uni 	$L__BB3_41;
$L__BB3_37:
	mul.f64 	%fd75, %fd26, %fd33;
	fma.rn.f64 	%fd76, %fd24, %fd30, %fd75;
	fma.rn.f64 	%fd77, %fd27, %fd35, %fd76;
	fma.rn.f64 	%fd78, %fd28, %fd37, %fd77;
	sub.f64 	%fd79, %fd23, %fd78;
	div.rn.f64 	%fd98, %fd79, %fd25;
	bra.uni 	$L__BB3_41;
$L__BB3_38:
	and.b32  	%r96, %r12, -2147483647;
	setp.ne.s32 	%p25, %r96, 1;
	@%p25 bra 	$L__BB3_41;
	mul.f64 	%fd68, %fd26, %fd33;
	fma.rn.f64 	%fd69, %fd24, %fd30, %fd68;
	fma.rn.f64 	%fd70, %fd27, %fd35, %fd69;
	fma.rn.f64 	%fd71, %fd28, %fd37, %fd70;
	sub.f64 	%fd72, %fd23, %fd71;
	div.rn.f64 	%fd73, %fd72, %fd25;
	mul.f64 	%fd74, %fd98, 0dBFEFCE075F6FD220;
	fma.rn.f64 	%fd98, %fd73, 0d3FFFE703AFB7E910, %fd74;
	bra.uni 	$L__BB3_41;
$L__BB3_40:
	mul.f64 	%fd80, %fd26, %fd33;
	fma.rn.f64 	%fd81, %fd24, %fd30, %fd80;
	fma.rn.f64 	%fd82, %fd27, %fd35, %fd81;
	fma.rn.f64 	%fd83, %fd28, %fd37, %fd82;
	sub.f64 	%fd84, %fd23, %fd83;
	div.rn.f64 	%fd98, %fd84, %fd25;
$L__BB3_41:
	mov.u32 	%r98, %ntid.y;
	mul.lo.s32 	%r99, %r1, %r98;
	shl.b32 	%r100, %r99, 3;
	mov.u32 	%r101, sharedMemory;
	add.s32 	%r135, %r101, %r100;
	st.shared.f64 	[%r16], %fd98;
	bar.sync 	0;
	ld.shared.f64 	%fd85, [%r16];
	add.u64 	%rd46, %SP, 0;
	add.u64 	%rd47, %SPL, 0;
	st.local.u32 	[%rd47], %r13;
	st.local.f64 	[%rd47+8], %fd85;
	mov.u64 	%rd48, $str;
	cvta.global.u64 	%rd49, %rd48;
	{ // callseq 5, 0
	.param .b64 param0;
	st.param.b64 	[param0], %rd49;
	.param .b64 param1;
	st.param.b64 	[param1], %rd46;
	.param .b32 retval0;
	call.uni (retval0), 
	vprintf, 
	(
	param0, 
	param1
	);
	ld.param.b32 	%r102, [retval0];
	} // callseq 5
	add.s32 	%r133, %r133, 2;
	setp.ne.s32 	%p27, %r133, 100;
	@%p27 bra 	$L__BB3_9;
$L__BB3_42:
	mov.u32 	%r104, %ntid.y;
	mul.lo.s32 	%r105, %r1, %r104;
	shr.u32 	%r106, %r105, 1;
	setp.ge.u32 	%p28, %r13, %r106;
	@%p28 bra 	$L__BB3_44;
	ld.param.u64 	%rd59, [_Z39_iterativeGpuVerticalandHorizontalShiftPdS_S_S_PKdS1_S1_S1_S1_S1_iii_param_1];
	ld.param.u64 	%rd58, [_Z39_iterativeGpuVerticalandHorizontalShiftPdS_S_S_PKdS1_S1_S1_S1_S1_iii_param_0];
	mul.lo.s32 	%r107, %r10, %r1;
	add.s32 	%r108, %r107, %r11;
	shl.b32 	%r109, %r108, 3;
	add.s32 	%r110, %r135, %r109;
	ld.shared.f64 	%fd86, [%r110];
	cvt.u64.u32 	%rd50, %r13;
	mov.u32 	%r114, %ctaid.y;
	mov.u32 	%r115, %nctaid.x;
	mov.u32 	%r116, %ctaid.x;
	mad.lo.s32 	%r117, %r114, %r115, %r116;
	mul.lo.s32 	%r118, %r106, %r117;
	cvt.s64.s32 	%rd51, %r118;
	add.s64 	%rd52, %rd51, %rd50;
	cvta.to.global.u64 	%rd53, %rd58;
	shl.b64 	%rd54, %rd52, 3;
	add.s64 	%rd55, %rd53, %rd54;
	st.global.f64 	[%rd55], %fd86;
	not.b32 	%r119, %r11;
	add.s32 	%r120, %r1, %r119;
	add.s32 	%r121, %r120, %r107;
	shl.b32 	%r122, %r121, 3;
	add.s32 	%r123, %r135, %r122;
	ld.shared.f64 	%fd87, [%r123];
	cvta.to.global.u64 	%rd56, %rd59;
	add.s64 	%rd57, %rd56, %rd54;
	st.global.f64 	[%rd57], %fd87;
$L__BB3_44:
	ret;

}
	// .globl	_Z26_iterativeGpuVerticalShiftPdS_S_S_PKdS1_S1_S1_S1_S1_iii
.visible .entry _Z26_iterativeGpuVerticalShiftPdS_S_S_PKdS1_S1_S1_S1_S1_iii(
	.param .u64 .ptr .align 1 _Z26_iterativeGpuVerticalShiftPdS_S_S_PKdS1_S1_S1_S1_S1_iii_param_0,
	.param .u64 .ptr .align 1 _Z26_iterativeGpuVerticalShiftPdS_S_S_PKdS1_S1_S1_S1_S1_iii_param_1,
	.param .u64 .ptr .align 1 _Z26_iterativeGpuVerticalShiftPdS_S_S_PKdS1_S1_S1_S1_S1_iii_param_2,
	.param .u64 .ptr .align 1 _Z26_iterativeGpuVerticalShiftPdS_S_S_PKdS1_S1_S1_S1_S1_iii_param_3,
	.param .u64 .ptr .align 1 _Z26_iterativeGpuVerticalShiftPdS_S_S_PKdS1_S1_S1_S1_S1_iii_param_4,
	.param .u64 .ptr .align 1 _Z26_iterativeGpuVerticalShiftPdS_S_S_PKdS1_S1_S1_S1_S1_iii_param_5,
	.param .u64 .ptr .align 1 _Z26_iterativeGpuVerticalShiftPdS_S_S_PKdS1_S1_S1_S1_S1_iii_param_6,
	.param .u64 .ptr .align 1 _Z26_iterativeGpuVerticalShiftPdS_S_S_PKdS1_S1_S1_S1_S1_iii_param_7,
	.param .u64 .ptr .align 1 _Z26_iterativeGpuVerticalShiftPdS_S_S_PKdS1_S1_S1_S1_S1_iii_param_8,
	.param .u64 .ptr .align 1 _Z26_iterativeGpuVerticalShiftPdS_S_S_PKdS1_S1_S1_S1_S1_iii_param_9,
	.param .u32 _Z26_iterativeGpuVerticalShiftPdS_S_S_PKdS1_S1_S1_S1_S1_iii_param_10,
	.param .u32 _Z26_iterativeGpuVerticalShiftPdS_S_S_PKdS1_S1_S1_S1_S1_iii_param_11,
	.param .u32 _Z26_iterativeGpuVerticalShiftPdS_S_S_PKdS1_S1_S1_S1_S1_iii_param_12
)
{
	.local .align 8 .b8 	__local_depot4[24];
	.reg .b64 	%SP;
	.reg .b64 	%SPL;
	.reg .pred 	%p<26>;
	.reg .b32 	%r<93>;
	.reg .b64 	%rd<60>;
	.reg .b64 	%fd<99>;

	mov.u64 	%SPL, __local_depot4;
	cvta.local.u64 	%SP, %SPL;
	ld.param.u64 	%rd12, [_Z26_iterativeGpuVerticalShiftPdS_S_S_PKdS1_S1_S1_S1_S1_iii_param_0];
	ld.param.u64 	%rd13, [_Z26_iterativeGpuVerticalShiftPdS_S_S_PKdS1_S1_S1_S1_S1_iii_param_1];
	ld.param.u64 	%rd16, [_Z26_iterativeGpuVerticalShiftPdS_S_S_PKdS1_S1_S1_S1_S1_iii_param_4];
	ld.param.u64 	%rd17, [_Z26_iterativeGpuVerticalShiftPdS_S_S_PKdS1_S1_S1_S1_S1_iii_param_5];
	ld.param.u64 	%rd18, [_Z26_iterativeGpuVerticalShiftPdS_S_S_PKdS1_S1_S1_S1_S1_iii_param_6];
	ld.param.u64 	%rd19, [_Z26_iterativeGpuVerticalShiftPdS_S_S_PKdS1_S1_S1_S1_S1_iii_param_7];
	ld.param.u64 	%rd20, [_Z26_iterativeGpuVerticalShiftPdS_S_S_PKdS1_S1_S1_S1_S1_iii_param_8];
	ld.param.u64 	%rd21, [_Z26_iterativeGpuVerticalShiftPdS_S_S_PKdS1_S1_S1_S1_S1_iii_param_9];
	ld.param.u32 	%r34, [_Z26_iterativeGpuVerticalShiftPdS_S_S_PKdS1_S1_S1_S1_S1_iii_param_10];
	ld.param.u32 	%r35, [_Z26_iterativeGpuVerticalShiftPdS_S_S_PKdS1_S1_S1_S1_S1_iii_param_11];
	ld.param.u32 	%r36, [_Z26_iterativeGpuVerticalShiftPdS_S_S_PKdS1_S1_S1_S1_S1_iii_param_12];
	mov.u32 	%r1, %ntid.x;
	mov.u32 	%r2, %ctaid.x;
	mul.lo.s32 	%r37, %r1, %r2;
	mov.u32 	%r3, %ntid.y;
	mov.u32 	%r4, %ctaid.y;
	mul.lo.s32 	%r38, %r3, %r4;
	mad.lo.s32 	%r39, %r38, %r34, %r37;
	cvt.s64.s32 	%rd1, %r39;
	mul.lo.s32 	%r5, %r1, %r3;
	shr.u32 	%r6, %r5, 1;
	mov.u32 	%r7, %nctaid.x;
	mul.lo.s32 	%r8, %r4, %r7;
	add.s32 	%r40, %r8, %r2;
	mul.lo.s32 	%r41, %r6, %r40;
	cvt.s64.s32 	%rd2, %r41;
	setp.eq.s32 	%p1, %r2, 0;
	@%p1 bra 	$L__BB4_2;
	neg.s32 	%r42, %r6;
	cvt.s64.s32 	%rd22, %r42;
	add.s64 	%rd59, %rd2, %rd22;
	bra.uni 	$L__BB4_3;
$L__BB4_2:
	add.s32 	%r43, %r7, %r8;
	add.s32 	%r44, %r43, -1;
	mul.lo.s32 	%r45, %r6, %r44;
	cvt.u64.u32 	%rd59, %r45;
$L__BB4_3:
	cvt.u32.u64 	%r46, %rd1;
	mul.lo.s32 	%r9, %r35, %r34;
	mov.u32 	%r10, %tid.y;
	mov.u32 	%r11, %tid.x;
	shr.u32 	%r47, %r3, 1;
	add.s32 	%r48, %r47, %r10;
	mad.lo.s32 	%r49, %r34, %r48, %r11;
	add.s32 	%r50, %r49, %r46;
	setp.lt.s32 	%p2, %r50, %r9;
	selp.b32 	%r51, 0, %r9, %p2;
	sub.s32 	%r12, %r50, %r51;
	mad.lo.s32 	%r13, %r10, %r1, %r11;
	shr.u32 	%r14, %r1, 1;
	setp.ge.u32 	%p3, %r11, %r14;
	@%p3 bra 	$L__BB4_5;
	not.b32 	%r54, %r11;
	add.s32 	%r55, %r14, %r54;
	mad.lo.s32 	%r56, %r55, %r3, %r10;
	cvt.u64.u32 	%rd28, %r56;
	add.s64 	%rd29, %rd59, %rd28;
	cvta.to.global.u64 	%rd30, %rd13;
	shl.b64 	%rd31, %rd29, 3;
	add.s64 	%rd32, %rd30, %rd31;
	ld.global.f64 	%fd88, [%rd32];
	bra.uni 	$L__BB4_6;
$L__BB4_5:
	sub.s32 	%r52, %r11, %r14;
	mad.lo.s32 	%r53, %r52, %r3, %r10;
	cvt.u64.u32 	%rd23, %r53;
	add.s64 	%rd24, %rd23, %rd2;
	cvta.to.global.u64 	%rd25, %rd12;
	shl.b64 	%rd26, %rd24, 3;
	add.s64 	%rd27, %rd25, %rd26;
	ld.global.f64 	%fd88, [%rd27];
$L__BB4_6:
	shl.b32 	%r58, %r13, 3;
	mov.u32 	%r92, sharedMemory;
	add.s32 	%r59, %r92, %r58;
	st.shared.f64 	[%r59], %fd88;
	add.s32 	%r60, %r1, -2;
	add.s32 	%r61, %r11, -1;
	setp.ge.u32 	%p4, %r61, %r60;
	@%p4 bra 	$L__BB4_42;
	add.s32 	%r63, %r3, -2;
	add.s32 	%r64, %r10, -1;
	setp.ge.u32 	%p5, %r64, %r63;
	@%p5 bra 	$L__BB4_42;
	shl.b32 	%r67, %r5, 3;
	mov.u32 	%r91, sharedMemory;
	add.s32 	%r92, %r91, %r67;
	cvt.u64.u32 	%rd33, %r13;
	add.s64 	%rd34, %rd1, %rd33;
	cvta.to.global.u64 	%rd35, %rd16;
	shl.b64 	%rd36, %rd34, 3;
	add.s64 	%rd6, %rd35, %rd36;
	cvta.to.global.u64 	%rd37, %rd17;
	add.s64 	%rd7, %rd37, %rd36;
	cvta.to.global.u64 	%rd38, %rd18;
	add.s64 	%rd8, %rd38, %rd36;
	cvta.to.global.u64 	%rd39, %rd19;
	add.s64 	%rd9, %rd39, %rd36;
	cvta.to.global.u64 	%rd40, %rd20;
	add.s64 	%rd10, %rd40, %rd36;
	cvta.to.global.u64 	%rd41, %rd21;
	add.s64 	%rd11, %rd41, %rd36;
	rem.s32 	%r16, %r12, %r34;
	add.s32 	%r68, %r12, 1;
	rem.s32 	%r17, %r68, %r34;
	sub.s32 	%r18, %r9, %r34;
	sub.s32 	%r19, %r13, %r1;
	add.s32 	%r20, %r92, %r58;
	shl.b32 	%r21, %r1, 3;
	mov.b32 	%r90, 0;
$L__BB4_9:
	setp.eq.s32 	%p6, %r16, 0;
	ld.global.f64 	%fd4, [%rd6];
	ld.global.f64 	%fd5, [%rd7];
	ld.global.f64 	%fd6, [%rd8];
	ld.global.f64 	%fd7, [%rd9];
	ld.global.f64 	%fd8, [%rd10];
	ld.global.f64 	%fd9, [%rd11];
	shl.b32 	%r70, %r13, 3;
	add.s32 	%r24, %r91, %r70;
	mov.f64 	%fd11, 0d0000000000000000;
	@%p6 bra 	$L__BB4_11;
	ld.shared.f64 	%fd11, [%r24+-8];
$L__BB4_11:
	setp.eq.s32 	%p7, %r17, 0;
	ld.shared.f64 	%fd93, [%r24];
	mov.f64 	%fd14, 0d0000000000000000;
	@%p7 bra 	$L__BB4_13;
	ld.shared.f64 	%fd14, [%r24+8];
$L__BB4_13:
	setp.ge.s32 	%p8, %r12, %r18;
	mov.f64 	%fd16, 0d0000000000000000;
	@%p8 bra 	$L__BB4_15;
	add.s32 	%r71, %r24, %r21;
	ld.shared.f64 	%fd16, [%r71];
$L__BB4_15:
	setp.lt.s32 	%p9, %r12, %r34;
	mov.f64 	%fd18, 0d0000000000000000;
	@%p9 bra 	$L__BB4_17;
	shl.b32 	%r72, %r19, 3;
	add.s32 	%r73, %r91, %r72;
	ld.shared.f64 	%fd18, [%r73];
$L__BB4_17:
	and.b32  	%r25, %r12, -2147483647;
	setp.eq.s32 	%p10, %r36, 2;
	@%p10 bra 	$L__BB4_23;
	setp.eq.s32 	%p11, %r36, 1;
	@%p11 bra 	$L__BB4_21;
	setp.ne.s32 	%p12, %r36, 0;
	@%p12 bra 	$L__BB4_25;
	mul.f64 	%fd58, %fd7, %fd14;
	fma.rn.f64 	%fd59, %fd5, %fd11, %fd58;
	fma.rn.f64 	%fd60, %fd8, %fd16, %fd59;
	fma.rn.f64 	%fd61, %fd9, %fd18, %fd60;
	sub.f64 	%fd62, %fd4, %fd61;
	div.rn.f64 	%fd93, %fd62, %fd6;
	bra.uni 	$L__BB4_25;
$L__BB4_21:
	setp.ne.s32 	%p14, %r25, 1;
	@%p14 bra 	$L__BB4_25;
	mul.f64 	%fd53, %fd7, %fd14;
	fma.rn.f64 	%fd54, %fd5, %fd11, %fd53;
	fma.rn.f64 	%fd55, %fd8, %fd16, %fd54;
	fma.rn.f64 	%fd56, %fd9, %fd18, %fd55;
	sub.f64 	%fd57, %fd4, %fd56;
	div.rn.f64 	%fd93, %fd57, %fd6;
	bra.uni 	$L__BB4_25;
$L__BB4_23:
	setp.ne.s32 	%p13, %r25, 1;
	@%p13 bra 	$L__BB4_25;
	mul.f64 	%fd46, %fd7, %fd14;
	fma.rn.f64 	%fd47, %fd5, %fd11, %fd46;
	fma.rn.f64 	%fd48, %fd8, %fd16, %fd47;
	fma.rn.f64 	%fd49, %fd9, %fd18, %fd48;
	sub.f64 	%fd50, %fd4, %fd49;
	div.rn.f64 	%fd51, %fd50, %fd6;
	mul.f64 	%fd52, %fd93, 0dBFEFCE075F6FD220;
	fma.rn.f64 	%fd93, %fd51, 0d3FFFE703AFB7E910, %fd52;
$L__BB4_25:
	st.shared.f64 	[%r20], %fd93;
	bar.sync 	0;
	ld.shared.f64 	%fd64, [%r20];
	add.u64 	%rd42, %SP, 0;
	add.u64 	%rd43, %SPL, 0;
	st.local.v2.u32 	[%rd43], {%r2, %r4};
	st.local.v2.u32 	[%rd43+8], {%r12, %r13};
	st.local.f64 	[%rd43+16], %fd64;
	mov.u64 	%rd44, $str$1;
	cvta.global.u64 	%rd45, %rd44;
	{ // callseq 6, 0
	.param .b64 param0;
	st.param.b64 	[param0], %rd45;
	.param .b64 param1;
	st.param.b64 	[param1], %rd42;
	.param .b32 retval0;
	call.uni (retval0), 
	vprintf, 
	(
	param0, 
	param1
	);
	ld.param.b32 	%r74, [retval0];
	} // callseq 6
	ld.global.f64 	%fd23, [%rd6];
	ld.global.f64 	%fd24, [%rd7];
	ld.global.f64 	%fd25, [%rd8];
	ld.global.f64 	%fd26, [%rd9];
	ld.global.f64 	%fd27, [%rd10];
	ld.global.f64 	%fd28, [%rd11];
	mov.f64 	%fd30, 0d0000000000000000;
	@%p6 bra 	$L__BB4_27;
	ld.shared.f64 	%fd30, [%r20+-8];
$L__BB4_27:
	ld.shared.f64 	%fd98, [%r20];
	mov.f64 	%fd33, 0d0000000000000000;
	@%p7 bra 	$L__BB4_29;
	ld.shared.f64 	%fd33, [%r20+8];
$L__BB4_29:
	mov.f64 	%fd35, 0d0000000000000000;
	@%p8 bra 	$L__BB4_31;
	add.s32 	%r76, %r20, %r21;
	ld.shared.f64 	%fd35, [%r76];
$L__BB4_31:
	mov.f64 	%fd37, 0d0000000000000000;
	@%p9 bra 	$L__BB4_33;
	shl.b32 	%r77, %r19, 3;
	add.s32 	%r78, %r92, %r77;
	ld.shared.f64 	%fd37, [%r78];
$L__BB4_33:
	setp.eq.s32 	%p19, %r36, 0;
	@%p19 bra 	$L__BB4_40;
	@%p10 bra 	$L__BB4_38;
	setp.ne.s32 	%p21, %r36, 1;
	@%p21 bra 	$L__BB4_41;
	and.b32  	%r80, %r12, -2147483647;
	setp.eq.s32 	%p23, %r80, 1;
	@%p23 bra 	$L__BB4_37;
	bra.uni 	$L__BB4_41;
$L__BB4_37:
	mul.f64 	%fd75, %fd26, %fd33;
	fma.rn.f64 	%fd76, %fd24, %fd30, %fd75;
	fma.rn.f64 	%fd77, %fd27, %fd35, %fd76;
	fma.rn.f64 	%fd78, %fd28, %fd37, %fd77;
	sub.f64 	%fd79, %fd23, %fd78;
	div.rn.f64 	%fd98, %fd79, %fd25;
	bra.uni 	$L__BB4_41;
$L__BB4_38:
	and.b32  	%r79, %r12, -2147483647;
	setp.ne.s32 	%p22, %r79, 1;
	@%p22 bra 	$L__BB4_41;
	mul.f64 	%fd68, %fd26, %fd33;
	fma.rn.f64 	%fd69, %fd24, %fd30, %fd68;
	fma.rn.f64 	%fd70, %fd27, %fd35, %fd69;
	fma.rn.f64 	%fd71, %fd28, %fd37, %fd70;
	sub.f64 	%fd72, %fd23, %fd71;
	div.rn.f64 	%fd73, %fd72, %fd25;
	mul.f64 	%fd74, %fd98, 0dBFEFCE075F6FD220;
	fma.rn.f64 	%fd98, %fd73, 0d3FFFE703AFB7E910, %fd74;
	bra.uni 	$L__BB4_41;
$L__BB4_40:
	mul.f64 	%fd80, %fd26, %fd33;
	fma.rn.f64 	%fd81, %fd24, %fd30, %fd80;
	fma.rn.f64 	%fd82, %fd27, %fd35, %fd81;
	fma.rn.f64 	%fd83, %fd28, %fd37, %fd82;
	sub.f64 	%fd84, %fd23, %fd83;
	div.rn.f64 	%fd98, %fd84, %fd25;
$L__BB4_41:
	st.shared.f64 	[%r20], %fd98;
	bar.sync 	0;
	ld.shared.f64 	%fd85, [%r20];
	add.u64 	%rd46, %SP, 0;
	add.u64 	%rd47, %SPL, 0;
	st.local.v2.u32 	[%rd47], {%r2, %r4};
	st.local.v2.u32 	[%rd47+8], {%r12, %r13};
	st.local.f64 	[%rd47+16], %fd85;
	mov.u64 	%rd48, $str$1;
	cvta.global.u64 	%rd49, %rd48;
	{ // callseq 7, 0
	.param .b64 param0;
	st.param.b64 	[param0], %rd49;
	.param .b64 param1;
	st.param.b64 	[param1], %rd46;
	.param .b32 retval0;
	call.uni (retval0), 
	vprintf, 
	(
	param0, 
	param1
	);
	ld.param.b32 	%r81, [retval0];
	} // callseq 7
	add.s32 	%r90, %r90, 2;
	setp.ne.s32 	%p24, %r90, 100;
	mov.u32 	%r91, %r92;
	@%p24 bra 	$L__BB4_9;
$L__BB4_42:
	setp.ge.u32 	%p25, %r13, %r6;
	@%p25 bra 	$L__BB4_44;
	ld.param.u64 	%rd58, [_Z26_iterativeGpuVerticalShiftPdS_S_S_PKdS1_S1_S1_S1_S1_iii_param_3];
	ld.param.u64 	%rd57, [_Z26_iterativeGpuVerticalShiftPdS_S_S_PKdS1_S1_S1_S1_S1_iii_param_2];
	shl.b32 	%r83, %r13, 3;
	add.s32 	%r84, %r92, %r83;
	ld.shared.f64 	%fd86, [%r84];
	cvt.u64.u32 	%rd50, %r13;
	add.s64 	%rd51, %rd2, %rd50;
	cvta.to.global.u64 	%rd52, %rd58;
	shl.b64 	%rd53, %rd51, 3;
	add.s64 	%rd54, %rd52, %rd53;
	st.global.f64 	[%rd54], %fd86;
	not.b32 	%r85, %r10;
	add.s32 	%r86, %r1, %r85;
	mad.lo.s32 	%r87, %r86, %r1, %r11;
	shl.b32 	%r88, %r87, 3;
	add.s32 	%r89, %r92, %r88;
	ld.shared.f64 	%fd87, [%r89];
	cvta.to.global.u64 	%rd55, %rd57;
	add.s64 	%rd56, %rd55, %rd53;
	st.global.f64 	[%rd56], %fd87;
$L__BB4_44:
	ret;

}
	// .globl	_Z14_finalSolutionPdS_S_i
.visible .entry _Z14_finalSolutionPdS_S_i(
	.param .u64 .ptr .align 1 _Z14_finalSolutionPdS_S_i_param_0,
	.param .u64 .ptr .align 1 _Z14_finalSolutionPdS_S_i_param_1,
	.param .u64 .ptr .align 1 _Z14_finalSolutionPdS_S_i_param_2,
	.param .u32 _Z14_finalSolutionPdS_S_i_param_3
)
{
	.reg .pred 	%p<3>;
	.reg .b32 	%r<36>;
	.reg .b64 	%rd<21>;
	.reg .b64 	%fd<4>;

	ld.param.u64 	%rd1, [_Z14_finalSolutionPdS_S_i_param_0];
	ld.param.u64 	%rd2, [_Z14_finalSolutionPdS_S_i_param_1];
	ld.param.u64 	%rd3, [_Z14_finalSolutionPdS_S_i_param_2];
	ld.param.u32 	%r9, [_Z14_finalSolutionPdS_S_i_param_3];
	mov.u32 	%r1, %ntid.x;
	mov.u32 	%r2, %ntid.y;
	mul.lo.s32 	%r10, %r1, %r2;
	shr.u32 	%r3, %r10, 1;
	mov.u32 	%r4, %ctaid.x;
	mov.u32 	%r5, %ctaid.y;
	mov.u32 	%r6, %tid.x;
	mov.u32 	%r7, %tid.y;
	mad.lo.s32 	%r8, %r7, %r1, %r6;
	setp.ge.u32 	%p1, %r8, %r3;
	@%p1 bra 	$L__BB5_2;
	mov.u32 	%r11, %nctaid.x;
	mad.lo.s32 	%r12, %r5, %r11, %r4;
	mul.lo.s32 	%r13, %r3, %r12;
	cvt.s64.s32 	%rd4, %r13;
	cvta.to.global.u64 	%rd5, %rd2;
	cvta.to.global.u64 	%rd6, %rd1;
	mov.u32 	%r14, %nctaid.y;
	setp.eq.s32 	%p2, %r5, 0;
	selp.b32 	%r15, %r14, %r5, %p2;
	add.s32 	%r16, %r15, -1;
	mad.lo.s32 	%r17, %r16, %r11, %r4;
	mul.lo.s32 	%r18, %r17, %r3;
	cvt.u64.u32 	%rd7, %r18;
	cvt.u64.u32 	%rd8, %r8;
	add.s64 	%rd9, %rd4, %rd8;
	shl.b64 	%rd10, %rd9, 3;
	add.s64 	%rd11, %rd5, %rd10;
	ld.global.f64 	%fd1, [%rd11];
	add.s32 	%r19, %r8, %r3;
	shl.b32 	%r20, %r19, 3;
	mov.u32 	%r21, sharedMemory;
	add.s32 	%r22, %r21, %r20;
	st.shared.f64 	[%r22], %fd1;
	add.s64 	%rd12, %rd7, %rd8;
	shl.b64 	%rd13, %rd12, 3;
	add.s64 	%rd14, %rd6, %rd13;
	ld.global.f64 	%fd2, [%rd14];
	shr.u32 	%r23, %r1, 1;
	not.b32 	%r24, %r7;
	add.s32 	%r25, %r23, %r24;
	mad.lo.s32 	%r26, %r25, %r1, %r6;
	shl.b32 	%r27, %r26, 3;
	add.s32 	%r28, %r21, %r27;
	st.shared.f64 	[%r28], %fd2;
$L__BB5_2:
	cvta.to.global.u64 	%rd15, %rd3;
	bar.sync 	0;
	mul.lo.s32 	%r29, %r2, %r5;
	mul.lo.s32 	%r30, %r1, %r4;
	mad.lo.s32 	%r31, %r29, %r9, %r30;
	cvt.s64.s32 	%rd16, %r31;
	shl.b32 	%r32, %r8, 3;
	mov.u32 	%r33, sharedMemory;
	add.s32 	%r34, %r33, %r32;
	ld.shared.f64 	%fd3, [%r34];
	mad.lo.s32 	%r35, %r9, %r7, %r6;
	cvt.u64.u32 	%rd17, %r35;
	add.s64 	%rd18, %rd16, %rd17;
	shl.b64 	%rd19, %rd18, 3;
	add.s64 	%rd20, %rd15, %rd19;
	st.global.f64 	[%rd20], %fd3;
	ret;

}


// ===== COMPILED SASS (sm_100) =====

	.target	sm_100

	.elftype	@"ET_EXEC"


//--------------------- .note.nv.tkinfo           --------------------------
	.section	.note.nv.tkinfo,"",@"SHT_NOTE"
	.sectionflags	@"SHF_NOTE_NV_TKINFO"
	.tkinfo
        /*0018*/ 	.word	0x00000002
        /*0030*/ 	.string	""
        /*0030*/ 	.string	"ptxas"
        /*0030*/ 	.string	"Cuda compilation tools, release 13.0, V13.0.88"
        /*0030*/ 	.string	"Build cuda_13.0.r13.0/compiler.36424714_0"
        /*0030*/ 	.string	"-arch sm_100 -m 64 "



//--------------------- .note.nv.cuinfo           --------------------------
	.section	.note.nv.cuinfo,"",@"SHT_NOTE"
	.sectionflags	@"SHF_NOTE_NV_CUINFO"
        /*0018*/ 	.short	0x0002
        /*001a*/ 	.short	0x0064
        /*001c*/ 	.short	0x0082
	.zero		2


//--------------------- .nv.info                  --------------------------
	.section	.nv.info,"",@"SHT_CUDA_INFO"
	.align	4


	//----- nvinfo : EIATTR_REGCOUNT
	.align		4
        /*0000*/ 	.byte	0x04, 0x2f
        /*0002*/ 	.short	(.L_3 - .L_2)
	.align		4
.L_2:
        /*0004*/ 	.word	index@(_Z29_iterativeGpuClassicIterationPdPKdS1_S1_S1_S1_S1_S1_iiii)
        /*0008*/ 	.word	0x00000020


	//----- nvinfo : EIATTR_FRAME_SIZE
	.align		4
.L_3:
        /*000c*/ 	.byte	0x04, 0x11
        /*000e*/ 	.short	(.L_5 - .L_4)
	.align		4
.L_4:
        /*0010*/ 	.word	index@($__internal_4_$__cuda_sm20_div_rn_f64_full)
        /*0014*/ 	.word	0x00000000


	//----- nvinfo : EIATTR_FRAME_SIZE
	.align		4
.L_5:
        /*0018*/ 	.byte	0x04, 0x11
        /*001a*/ 	.short	(.L_7 - .L_6)
	.align		4
.L_6:
        /*001c*/ 	.word	index@(_Z29_iterativeGpuClassicIterationPdPKdS1_S1_S1_S1_S1_S1_iiii)
        /*0020*/ 	.word	0x00000000


	//----- nvinfo : EIATTR_REGCOUNT
	.align		4
.L_7:
        /*0024*/ 	.byte	0x04, 0x2f
        /*0026*/ 	.short	(.L_9 - .L_8)
	.align		4
.L_8:
        /*0028*/ 	.word	index@(_Z21_iterativeGpuOriginalPdS_PKdS1_S1_S1_S1_S1_S1_iii)
        /*002c*/ 	.word	0x00000032


	//----- nvinfo : EIATTR_FRAME_SIZE
	.align		4
.L_9:
        /*0030*/ 	.byte	0x04, 0x11
        /*0032*/ 	.short	(.L_11 - .L_10)
	.align		4
.L_10:
        /*0034*/ 	.word	index@($__internal_3_$__cuda_sm20_div_rn_f64_full)
        /*0038*/ 	.word	0x00000010


	//----- nvinfo : EIATTR_FRAME_SIZE
	.align		4
.L_11:
        /*003c*/ 	.byte	0x04, 0x11
        /*003e*/ 	.short	(.L_13 - .L_12)
	.align		4
.L_12:
        /*0040*/ 	.word	index@(_Z21_iterativeGpuOriginalPdS_PKdS1_S1_S1_S1_S1_S1_iii)
        /*0044*/ 	.word	0x00000010


	//----- nvinfo : EIATTR_REGCOUNT
	.align		4
.L_13:
        /*0048*/ 	.byte	0x04, 0x2f
        /*004a*/ 	.short	(.L_15 - .L_14)
	.align		4
.L_14:
        /*004c*/ 	.word	index@(_Z28_iterativeGpuHorizontalShiftPdS_S_S_PKdS1_S1_S1_S1_S1_iii)
        /*0050*/ 	.word	0x00000034


	//----- nvinfo : EIATTR_FRAME_SIZE
	.align		4
.L_15:
        /*0054*/ 	.byte	0x04, 0x11
        /*0056*/ 	.short	(.L_17 - .L_16)
	.align		4
.L_16:
        /*0058*/ 	.word	index@($__internal_2_$__cuda_sm20_div_rn_f64_full)
        /*005c*/ 	.word	0x00000018


	//----- nvinfo : EIATTR_FRAME_SIZE
	.align		4
.L_17:
        /*0060*/ 	.byte	0x04, 0x11
        /*0062*/ 	.short	(.L_19 - .L_18)
	.align		4
.L_18:
        /*0064*/ 	.word	index@(_Z28_iterativeGpuHorizontalShiftPdS_S_S_PKdS1_S1_S1_S1_S1_iii)
        /*0068*/ 	.word	0x00000018


	//----- nvinfo : EIATTR_REGCOUNT
	.align		4
.L_19:
        /*006c*/ 	.byte	0x04, 0x2f
        /*006e*/ 	.short	(.L_21 - .L_20)
	.align		4
.L_20:
        /*0070*/ 	.word	index@(_Z39_iterativeGpuVerticalandHorizontalShiftPdS_S_S_PKdS1_S1_S1_S1_S1_iii)
        /*0074*/ 	.word	0x00000034


	//----- nvinfo : EIATTR_FRAME_SIZE
	.align		4
.L_21:
        /*0078*/ 	.byte	0x04, 0x11
        /*007a*/ 	.short	(.L_23 - .L_22)
	.align		4
.L_22:
        /*007c*/ 	.word	index@($__internal_1_$__cuda_sm20_div_rn_f64_full)
        /*0080*/ 	.word	0x00000010


	//----- nvinfo : EIATTR_FRAME_SIZE
	.align		4
.L_23:
        /*0084*/ 	.byte	0x04, 0x11
        /*0086*/ 	.short	(.L_25 - .L_24)
	.align		4
.L_24:
        /*0088*/ 	.word	index@(_Z39_iterativeGpuVerticalandHorizontalShiftPdS_S_S_PKdS1_S1_S1_S1_S1_iii)
        /*008c*/ 	.word	0x00000010


	//----- nvinfo : EIATTR_REGCOUNT
	.align		4
.L_25:
        /*0090*/ 	.byte	0x04, 0x2f
        /*0092*/ 	.short	(.L_27 - .L_26)
	.align		4
.L_26:
        /*0094*/ 	.word	index@(_Z26_iterativeGpuVerticalShiftPdS_S_S_PKdS1_S1_S1_S1_S1_iii)
        /*0098*/ 	.word	0x00000034


	//----- nvinfo : EIATTR_FRAME_SIZE
	.align		4
.L_27:
        /*009c*/ 	.byte	0x04, 0x11
        /*009e*/ 	.short	(.L_29 - .L_28)
	.align		4
.L_28:
        /*00a0*/ 	.word	index@($__internal_0_$__cuda_sm20_div_rn_f64_full)
        /*00a4*/ 	.word	0x00000018


	//----- nvinfo : EIATTR_FRAME_SIZE
	.align		4
.L_29:
        /*00a8*/ 	.byte	0x04, 0x11
        /*00aa*/ 	.short	(.L_31 - .L_30)
	.align		4
.L_30:
        /*00ac*/ 	.word	index@(_Z26_iterativeGpuVerticalShiftPdS_S_S_PKdS1_S1_S1_S1_S1_iii)
        /*00b0*/ 	.word	0x00000018


	//----- nvinfo : EIATTR_REGCOUNT
	.align		4
.L_31:
        /*00b4*/ 	.byte	0x04, 0x2f
        /*00b6*/ 	.short	(.L_33 - .L_32)
	.align		4
.L_32:
        /*00b8*/ 	.word	index@(_Z14_finalSolutionPdS_S_i)
        /*00bc*/ 	.word	0x00000012


	//----- nvinfo : EIATTR_FRAME_SIZE
	.align		4
.L_33:
        /*00c0*/ 	.byte	0x04, 0x11
        /*00c2*/ 	.short	(.L_35 - .L_34)
	.align		4
.L_34:
        /*00c4*/ 	.word	index@(_Z14_finalSolutionPdS_S_i)
        /*00c8*/ 	.word	0x00000000


	//----- nvinfo : EIATTR_MIN_STACK_SIZE
	.align		4
.L_35:
        /*00cc*/ 	.byte	0x04, 0x12
        /*00ce*/ 	.short	(.L_37 - .L_36)
	.align		4
.L_36:
        /*00d0*/ 	.word	index@(_Z14_finalSolutionPdS_S_i)
        /*00d4*/ 	.word	0x00000000


	//----- nvinfo : EIATTR_MIN_STACK_SIZE
	.align		4
.L_37:
        /*00d8*/ 	.byte	0x04, 0x12
        /*00da*/ 	.short	(.L_39 - .L_38)
	.align		4
.L_38:
        /*00dc*/ 	.word	index@(_Z26_iterativeGpuVerticalShiftPdS_S_S_PKdS1_S1_S1_S1_S1_iii)
        /*00e0*/ 	.word	0x00000018


	//----- nvinfo : EIATTR_MIN_STACK_SIZE
	.align		4
.L_39:
        /*00e4*/ 	.byte	0x04, 0x12
        /*00e6*/ 	.short	(.L_41 - .L_40)
	.align		4
.L_40:
        /*00e8*/ 	.word	index@(_Z39_iterativeGpuVerticalandHorizontalShiftPdS_S_S_PKdS1_S1_S1_S1_S1_iii)
        /*00ec*/ 	.word	0x00000010


	//----- nvinfo : EIATTR_MIN_STACK_SIZE
	.align		4
.L_41:
        /*00f0*/ 	.byte	0x04, 0x12
        /*00f2*/ 	.short	(.L_43 - .L_42)
	.align		4
.L_42:
        /*00f4*/ 	.word	index@(_Z28_iterativeGpuHorizontalShiftPdS_S_S_PKdS1_S1_S1_S1_S1_iii)
        /*00f8*/ 	.word	0x00000018


	//----- nvinfo : EIATTR_MIN_STACK_SIZE
	.align		4
.L_43:
        /*00fc*/ 	.byte	0x04, 0x12
        /*00fe*/ 	.short	(.L_45 - .L_44)
	.align		4
.L_44:
        /*0100*/ 	.word	index@(_Z21_iterativeGpuOriginalPdS_PKdS1_S1_S1_S1_S1_S1_iii)
        /*0104*/ 	.word	0x00000010


	//----- nvinfo : EIATTR_MIN_STACK_SIZE
	.align		4
.L_45:
        /*0108*/ 	.byte	0x04, 0x12
        /*010a*/ 	.short	(.L_47 - .L_46)
	.align		4
.L_46:
        /*010c*/ 	.word	index@(_Z29_iterativeGpuClassicIterationPdPKdS1_S1_S1_S1_S1_S1_iiii)
        /*0110*/ 	.word	0x00000000
.L_47:


//--------------------- .nv.compat                --------------------------
	.section	.nv.compat,"",@"SHT_CUDA_COMPAT_INFO"
	.align	4
        /*0000*/ 	.byte	0x02, 0x09, 0x00, 0x00, 0x02, 0x02, 0x01, 0x00, 0x02, 0x05, 0x05, 0x00, 0x03, 0x07, 0x01, 0x01
        /*0010*/ 	.byte	0x02, 0x03, 0x00, 0x00, 0x02, 0x06, 0x01, 0x00, 0x04, 0x0b, 0x08, 0x00, 0x01, 0x00, 0x00, 0x00
        /*0020*/ 	.byte	0x00, 0x00, 0x00, 0x00


//--------------------- .nv.info._Z14_finalSolutionPdS_S_i --------------------------
	.section	.nv.info._Z14_finalSolutionPdS_S_i,"",@"SHT_CUDA_INFO"
	.sectionflags	@""
	.align	4


	//----- nvinfo : EIATTR_CUDA_API_VERSION
	.align		4
        /*0000*/ 	.byte	0x04, 0x37
        /*0002*/ 	.short	(.L_49 - .L_48)
.L_48:
        /*0004*/ 	.word	0x00000082


	//----- nvinfo : EIATTR_KPARAM_INFO
	.align		4
.L_49:
        /*0008*/ 	.byte	0x04, 0x17
        /*000a*/ 	.short	(.L_51 - .L_50)
.L_50:
        /*000c*/ 	.word	0x00000000
        /*0010*/ 	.short	0x0003
        /*0012*/ 	.short	0x0018
        /*0014*/ 	.byte	0x00, 0xf0, 0x11, 0x00


	//----- nvinfo : EIATTR_KPARAM_INFO
	.align		4
.L_51:
        /*0018*/ 	.byte	0x04, 0x17
        /*001a*/ 	.short	(.L_53 - .L_52)
.L_52:
        /*001c*/ 	.word	0x00000000
        /*0020*/ 	.short	0x0002
        /*0022*/ 	.short	0x0010
        /*0024*/ 	.byte	0x00, 0xf5, 0x21, 0x00


	//----- nvinfo : EIATTR_KPARAM_INFO
	.align		4
.L_53:
        /*0028*/ 	.byte	0x04, 0x17
        /*002a*/ 	.short	(.L_55 - .L_54)
.L_54:
        /*002c*/ 	.word	0x00000000
        /*0030*/ 	.short	0x0001
        /*0032*/ 	.short	0x0008
        /*0034*/ 	.byte	0x00, 0xf5, 0x21, 0x00


	//----- nvinfo : EIATTR_KPARAM_INFO
	.align		4
.L_55:
        /*0038*/ 	.byte	0x04, 0x17
        /*003a*/ 	.short	(.L_57 - .L_56)
.L_56:
        /*003c*/ 	.word	0x00000000
        /*0040*/ 	.short	0x0000
        /*0042*/ 	.short	0x0000
        /*0044*/ 	.byte	0x00, 0xf5, 0x21, 0x00


	//----- nvinfo : EIATTR_SPARSE_MMA_MASK
	.align		4
.L_57:
        /*0048*/ 	.byte	0x03, 0x50
        /*004a*/ 	.short	0x0000


	//----- nvinfo : EIATTR_MAXREG_COUNT
	.align		4
        /*004c*/ 	.byte	0x03, 0x1b
        /*004e*/ 	.short	0x00ff


	//----- nvinfo : EIATTR_NUM_BARRIERS
	.align		4
        /*0050*/ 	.byte	0x02, 0x4c
        /*0052*/ 	.byte	0x01
	.zero		1


	//----- nvinfo : EIATTR_MERCURY_ISA_VERSION
	.align		4
        /*0054*/ 	.byte	0x03, 0x5f
        /*0056*/ 	.short	0x0101


	//----- nvinfo : EIATTR_VRC_CTA_INIT_COUNT
	.align		4
        /*0058*/ 	.byte	0x02, 0x4a
	.zero		1
	.zero		1


	//----- nvinfo : EIATTR_EXIT_INSTR_OFFSETS
	.align		4
        /*005c*/ 	.byte	0x04, 0x1c
        /*005e*/ 	.short	(.L_59 - .L_58)


	//   ....[0]....
.L_58:
        /*0060*/ 	.word	0x000003f0


	//----- nvinfo : EIATTR_CRS_STACK_SIZE
	.align		4
.L_59:
        /*0064*/ 	.byte	0x04, 0x1e
        /*0066*/ 	.short	(.L_61 - .L_60)
.L_60:
        /*0068*/ 	.word	0x00000000


	//----- nvinfo : EIATTR_CBANK_PARAM_SIZE
	.align		4
.L_61:
        /*006c*/ 	.byte	0x03, 0x19
        /*006e*/ 	.short	0x001c


	//----- nvinfo : EIATTR_PARAM_CBANK
	.align		4
        /*0070*/ 	.byte	0x04, 0x0a
        /*0072*/ 	.short	(.L_63 - .L_62)
	.align		4
.L_62:
        /*0074*/ 	.word	index@(.nv.constant0._Z14_finalSolutionPdS_S_i)
        /*0078*/ 	.short	0x0380
        /*007a*/ 	.short	0x001c


	//----- nvinfo : EIATTR_SW_WAR
	.align		4
.L_63:
        /*007c*/ 	.byte	0x04, 0x36
        /*007e*/ 	.short	(.L_65 - .L_64)
.L_64:
        /*0080*/ 	.word	0x00000008
.L_65:


//--------------------- .nv.info._Z26_iterativeGpuVerticalShiftPdS_S_S_PKdS1_S1_S1_S1_S1_iii --------------------------
	.section	.nv.info._Z26_iterativeGpuVerticalShiftPdS_S_S_PKdS1_S1_S1_S1_S1_iii,"",@"SHT_CUDA_INFO"
	.sectionflags	@""
	.align	4


	//----- nvinfo : EIATTR_CUDA_API_VERSION
	.align		4
        /*0000*/ 	.byte	0x04, 0x37
        /*0002*/ 	.short	(.L_67 - .L_66)
.L_66:
        /*0004*/ 	.word	0x00000082


	//----- nvinfo : EIATTR_KPARAM_INFO
	.align		4
.L_67:
        /*0008*/ 	.byte	0x04, 0x17
        /*000a*/ 	.short	(.L_69 - .L_68)
.L_68:
        /*000c*/ 	.word	0x00000000
        /*0010*/ 	.short	0x000c
        /*0012*/ 	.short	0x0058
        /*0014*/ 	.byte	0x00, 0xf0, 0x11, 0x00


	//----- nvinfo : EIATTR_KPARAM_INFO
	.align		4
.L_69:
        /*0018*/ 	.byte	0x04, 0x17
        /*001a*/ 	.short	(.L_71 - .L_70)
.L_70:
        /*001c*/ 	.word	0x00000000
        /*0020*/ 	.short	0x000b
        /*0022*/ 	.short	0x0054
        /*0024*/ 	.byte	0x00, 0xf0, 0x11, 0x00


	//----- nvinfo : EIATTR_KPARAM_INFO
	.align		4
.L_71:
        /*0028*/ 	.byte	0x04, 0x17
        /*002a*/ 	.short	(.L_73 - .L_72)
.L_72:
        /*002c*/ 	.word	0x00000000
        /*0030*/ 	.short	0x000a
        /*0032*/ 	.short	0x0050
        /*0034*/ 	.byte	0x00, 0xf0, 0x11, 0x00


	//----- nvinfo : EIATTR_KPARAM_INFO
	.align		4
.L_73:
        /*0038*/ 	.byte	0x04, 0x17
        /*003a*/ 	.short	(.L_75 - .L_74)
.L_74:
        /*003c*/ 	.word	0x00000000
        /*0040*/ 	.short	0x0009
        /*0042*/ 	.short	0x0048
        /*0044*/ 	.byte	0x00, 0xf5, 0x21, 0x00


	//----- nvinfo : EIATTR_KPARAM_INFO
	.align		4
.L_75:
        /*0048*/ 	.byte	0x04, 0x17
        /*004a*/ 	.short	(.L_77 - .L_76)
.L_76:
        /*004c*/ 	.word	0x00000000
        /*0050*/ 	.short	0x0008
        /*0052*/ 	.short	0x0040
        /*0054*/ 	.byte	0x00, 0xf5, 0x21, 0x00


	//----- nvinfo : EIATTR_KPARAM_INFO
	.align		4
.L_77:
        /*0058*/ 	.byte	0x04, 0x17
        /*005a*/ 	.short	(.L_79 - .L_78)
.L_78:
        /*005c*/ 	.word	0x00000000
        /*0060*/ 	.short	0x0007
        /*0062*/ 	.short	0x0038
        /*0064*/ 	.byte	0x00, 0xf5, 0x21, 0x00


	//----- nvinfo : EIATTR_KPARAM_INFO
	.align		4
.L_79:
        /*0068*/ 	.byte	0x04, 0x17
        /*006a*/ 	.short	(.L_81 - .L_80)
.L_80:
        /*006c*/ 	.word	0x00000000
        /*0070*/ 	.short	0x0006
        /*0072*/ 	.short	0x0030
        /*0074*/ 	.byte	0x00, 0xf5, 0x21, 0x00


	//----- nvinfo : EIATTR_KPARAM_INFO
	.align		4
.L_81:
        /*0078*/ 	.byte	0x04, 0x17
        /*007a*/ 	.short	(.L_83 - .L_82)
.L_82:
        /*007c*/ 	.word	0x00000000
        /*0080*/ 	.short	0x0005
        /*0082*/ 	.short	0x0028
        /*0084*/ 	.byte	0x00, 0xf5, 0x21, 0x00


	//----- nvinfo : EIATTR_KPARAM_INFO
	.align		4
.L_83:
        /*0088*/ 	.byte	0x04, 0x17
        /*008a*/ 	.short	(.L_85 - .L_84)
.L_84:
        /*008c*/ 	.word	0x00000000
        /*0090*/ 	.short	0x0004
        /*0092*/ 	.short	0x0020
        /*0094*/ 	.byte	0x00, 0xf5, 0x21, 0x00


	//----- nvinfo : EIATTR_KPARAM_INFO
	.align		4
.L_85:
        /*0098*/ 	.byte	0x04, 0x17
        /*009a*/ 	.short	(.L_87 - .L_86)
.L_86:
        /*009c*/ 	.word	0x00000000
        /*00a0*/ 	.short	0x0003
        /*00a2*/ 	.short	0x0018
        /*00a4*/ 	.byte	0x00, 0xf5, 0x21, 0x00


	//----- nvinfo : EIATTR_KPARAM_INFO
	.align		4
.L_87:
        /*00a8*/ 	.byte	0x04, 0x17
        /*00aa*/ 	.short	(.L_89 - .L_88)
.L_88:
        /*00ac*/ 	.word	0x00000000
        /*00b0*/ 	.short	0x0002
        /*00b2*/ 	.short	0x0010
        /*00b4*/ 	.byte	0x00, 0xf5, 0x21, 0x00


	//----- nvinfo : EIATTR_KPARAM_INFO
	.align		4
.L_89:
        /*00b8*/ 	.byte	0x04, 0x17
        /*00ba*/ 	.short	(.L_91 - .L_90)
.L_90:
        /*00bc*/ 	.word	0x00000000
        /*00c0*/ 	.short	0x0001
        /*00c2*/ 	.short	0x0008
        /*00c4*/ 	.byte	0x00, 0xf5, 0x21, 0x00


	//----- nvinfo : EIATTR_KPARAM_INFO
	.align		4
.L_91:
        /*00c8*/ 	.byte	0x04, 0x17
        /*00ca*/ 	.short	(.L_93 - .L_92)
.L_92:
        /*00cc*/ 	.word	0x00000000
        /*00d0*/ 	.short	0x0000
        /*00d2*/ 	.short	0x0000
        /*00d4*/ 	.byte	0x00, 0xf5, 0x21, 0x00


	//----- nvinfo : EIATTR_SPARSE_MMA_MASK
	.align		4
.L_93:
        /*00d8*/ 	.byte	0x03, 0x50
        /*00da*/ 	.short	0x0000


	//----- nvinfo : EIATTR_MAXREG_COUNT
	.align		4
        /*00dc*/ 	.byte	0x03, 0x1b
        /*00de*/ 	.short	0x00ff


	//----- nvinfo : EIATTR_NUM_BARRIERS
	.align		4
        /*00e0*/ 	.byte	0x02, 0x4c
        /*00e2*/ 	.byte	0x01
	.zero		1


	//----- nvinfo : EIATTR_EXTERNS
	.align		4
        /*00e4*/ 	.byte	0x04, 0x0f
        /*00e6*/ 	.short	(.L_95 - .L_94)


	//   ....[0]....
	.align		4
.L_94:
        /*00e8*/ 	.word	index@(vprintf)


	//----- nvinfo : EIATTR_MERCURY_ISA_VERSION
	.align		4
.L_95:
        /*00ec*/ 	.byte	0x03, 0x5f
        /*00ee*/ 	.short	0x0101


	//----- nvinfo : EIATTR_VRC_CTA_INIT_COUNT
	.align		4
        /*00f0*/ 	.byte	0x02, 0x4a
	.zero		1
	.zero		1


	//----- nvinfo : EIATTR_SYSCALL_OFFSETS
	.align		4
        /*00f4*/ 	.byte	0x04, 0x46
        /*00f6*/ 	.short	(.L_97 - .L_96)


	//   ....[0]....
.L_96:
        /*00f8*/ 	.word	0x000011f0


	//   ....[1]....
        /*00fc*/ 	.word	0x00001a60


	//----- nvinfo : EIATTR_EXIT_INSTR_OFFSETS
	.align		4
.L_97:
        /*0100*/ 	.byte	0x04, 0x1c
        /*0102*/ 	.short	(.L_99 - .L_98)


	//   ....[0]....
.L_98:
        /*0104*/ 	.word	0x00001ab0


	//   ....[1]....
        /*0108*/ 	.word	0x00001c00


	//----- nvinfo : EIATTR_CRS_STACK_SIZE
	.align		4
.L_99:
        /*010c*/ 	.byte	0x04, 0x1e
        /*010e*/ 	.short	(.L_101 - .L_100)
.L_100:
        /*0110*/ 	.word	0x00000000


	//----- nvinfo : EIATTR_CBANK_PARAM_SIZE
	.align		4
.L_101:
        /*0114*/ 	.byte	0x03, 0x19
        /*0116*/ 	.short	0x005c


	//----- nvinfo : EIATTR_PARAM_CBANK
	.align		4
        /*0118*/ 	.byte	0x04, 0x0a
        /*011a*/ 	.short	(.L_103 - .L_102)
	.align		4
.L_102:
        /*011c*/ 	.word	index@(.nv.constant0._Z26_iterativeGpuVerticalShiftPdS_S_S_PKdS1_S1_S1_S1_S1_iii)
        /*0120*/ 	.short	0x0380
        /*0122*/ 	.short	0x005c


	//----- nvinfo : EIATTR_SW_WAR
	.align		4
.L_103:
        /*0124*/ 	.byte	0x04, 0x36
        /*0126*/ 	.short	(.L_105 - .L_104)
.L_104:
        /*0128*/ 	.word	0x00000008
.L_105:


//--------------------- .nv.info._Z39_iterativeGpuVerticalandHorizontalShiftPdS_S_S_PKdS1_S1_S1_S1_S1_iii --------------------------
	.section	.nv.info._Z39_iterativeGpuVerticalandHorizontalShiftPdS_S_S_PKdS1_S1_S1_S1_S1_iii,"",@"SHT_CUDA_INFO"
	.sectionflags	@""
	.align	4


	//----- nvinfo : EIATTR_CUDA_API_VERSION
	.align		4
        /*0000*/ 	.byte	0x04, 0x37
        /*0002*/ 	.short	(.L_107 - .L_106)
.L_106:
        /*0004*/ 	.word	0x00000082


	//----- nvinfo : EIATTR_KPARAM_INFO
	.align		4
.L_107:
        /*0008*/ 	.byte	0x04, 0x17
        /*000a*/ 	.short	(.L_109 - .L_108)
.L_108:
        /*000c*/ 	.word	0x00000000
        /*0010*/ 	.short	0x000c
        /*0012*/ 	.short	0x0058
        /*0014*/ 	.byte	0x00, 0xf0, 0x11, 0x00


	//----- nvinfo : EIATTR_KPARAM_INFO
	.align		4
.L_109:
        /*0018*/ 	.byte	0x04, 0x17
        /*001a*/ 	.short	(.L_111 - .L_110)
.L_110:
        /*001c*/ 	.word	0x00000000
        /*0020*/ 	.short	0x000b
        /*0022*/ 	.short	0x0054
        /*0024*/ 	.byte	0x00, 0xf0, 0x11, 0x00


	//----- nvinfo : EIATTR_KPARAM_INFO
	.align		4
.L_111:
        /*0028*/ 	.byte	0x04, 0x17
        /*002a*/ 	.short	(.L_113 - .L_112)
.L_112:
        /*002c*/ 	.word	0x00000000
        /*0030*/ 	.short	0x000a
        /*0032*/ 	.short	0x0050
        /*0034*/ 	.byte	0x00, 0xf0, 0x11, 0x00


	//----- nvinfo : EIATTR_KPARAM_INFO
	.align		4
.L_113:
        /*0038*/ 	.byte	0x04, 0x17
        /*003a*/ 	.short	(.L_115 - .L_114)
.L_114:
        /*003c*/ 	.word	0x00000000
        /*0040*/ 	.short	0x0009
        /*0042*/ 	.short	0x0048
        /*0044*/ 	.byte	0x00, 0xf5, 0x21, 0x00


	//----- nvinfo : EIATTR_KPARAM_INFO
	.align		4
.L_115:
        /*0048*/ 	.byte	0x04, 0x17
        /*004a*/ 	.short	(.L_117 - .L_116)
.L_116:
        /*004c*/ 	.word	0x00000000
        /*0050*/ 	.short	0x0008
        /*0052*/ 	.short	0x0040
        /*0054*/ 	.byte	0x00, 0xf5, 0x21, 0x00


	//----- nvinfo : EIATTR_KPARAM_INFO
	.align		4
.L_117:
        /*0058*/ 	.byte	0x04, 0x17
        /*005a*/ 	.short	(.L_119 - .L_118)
.L_118:
        /*005c*/ 	.word	0x00000000
        /*0060*/ 	.short	0x0007
        /*0062*/ 	.short	0x0038
        /*0064*/ 	.byte	0x00, 0xf5, 0x21, 0x00


	//----- nvinfo : EIATTR_KPARAM_INFO
	.align		4
.L_119:
        /*0068*/ 	.byte	0x04, 0x17
        /*006a*/ 	.short	(.L_121 - .L_120)
.L_120:
        /*006c*/ 	.word	0x00000000
        /*0070*/ 	.short	0x0006
        /*0072*/ 	.short	0x0030
        /*0074*/ 	.byte	0x00, 0xf5, 0x21, 0x00


	//----- nvinfo : EIATTR_KPARAM_INFO
	.align		4
.L_121:
        /*0078*/ 	.byte	0x04, 0x17
        /*007a*/ 	.short	(.L_123 - .L_122)
.L_122:
        /*007c*/ 	.word	0x00000000
        /*0080*/ 	.short	0x0005
        /*0082*/ 	.short	0x0028
        /*0084*/ 	.byte	0x00, 0xf5, 0x21, 0x00


	//----- nvinfo : EIATTR_KPARAM_INFO
	.align		4
.L_123:
        /*0088*/ 	.byte	0x04, 0x17
        /*008a*/ 	.short	(.L_125 - .L_124)
.L_124:
        /*008c*/ 	.word	0x00000000
        /*0090*/ 	.short	0x0004
        /*0092*/ 	.short	0x0020
        /*0094*/ 	.byte	0x00, 0xf5, 0x21, 0x00


	//----- nvinfo : EIATTR_KPARAM_INFO
	.align		4
.L_125:
        /*0098*/ 	.byte	0x04, 0x17
        /*009a*/ 	.short	(.L_127 - .L_126)
.L_126:
        /*009c*/ 	.word	0x00000000
        /*00a0*/ 	.short	0x0003
        /*00a2*/ 	.short	0x0018
        /*00a4*/ 	.byte	0x00, 0xf5, 0x21, 0x00


	//----- nvinfo : EIATTR_KPARAM_INFO
	.align		4
.L_127:
        /*00a8*/ 	.byte	0x04, 0x17
        /*00aa*/ 	.short	(.L_129 - .L_128)
.L_128:
        /*00ac*/ 	.word	0x00000000
        /*00b0*/ 	.short	0x0002
        /*00b2*/ 	.short	0x0010
        /*00b4*/ 	.byte	0x00, 0xf5, 0x21, 0x00


	//----- nvinfo : EIATTR_KPARAM_INFO
	.align		4
.L_129:
        /*00b8*/ 	.byte	0x04, 0x17
        /*00ba*/ 	.short	(.L_131 - .L_130)
.L_130:
        /*00bc*/ 	.word	0x00000000
        /*00c0*/ 	.short	0x0001
        /*00c2*/ 	.short	0x0008
        /*00c4*/ 	.byte	0x00, 0xf5, 0x21, 0x00


	//----- nvinfo : EIATTR_KPARAM_INFO
	.align		4
.L_131:
        /*00c8*/ 	.byte	0x04, 0x17
        /*00ca*/ 	.short	(.L_133 - .L_132)
.L_132:
        /*00cc*/ 	.word	0x00000000
        /*00d0*/ 	.short	0x0000
        /*00d2*/ 	.short	0x0000
        /*00d4*/ 	.byte	0x00, 0xf5, 0x21, 0x00


	//----- nvinfo : EIATTR_SPARSE_MMA_MASK
	.align		4
.L_133:
        /*00d8*/ 	.byte	0x03, 0x50
        /*00da*/ 	.short	0x0000


	//----- nvinfo : EIATTR_MAXREG_COUNT
	.align		4
        /*00dc*/ 	.byte	0x03, 0x1b
        /*00de*/ 	.short	0x00ff


	//----- nvinfo : EIATTR_NUM_BARRIERS
	.align		4
        /*00e0*/ 	.byte	0x02, 0x4c
        /*00e2*/ 	.byte	0x01
	.zero		1


	//----- nvinfo : EIATTR_EXTERNS
	.align		4
        /*00e4*/ 	.byte	0x04, 0x0f
        /*00e6*/ 	.short	(.L_135 - .L_134)


	//   ....[0]....
	.align		4
.L_134:
        /*00e8*/ 	.word	index@(vprintf)


	//----- nvinfo : EIATTR_MERCURY_ISA_VERSION
	.align		4
.L_135:
        /*00ec*/ 	.byte	0x03, 0x5f
        /*00ee*/ 	.short	0x0101


	//----- nvinfo : EIATTR_VRC_CTA_INIT_COUNT
	.align		4
        /*00f0*/ 	.byte	0x02, 0x4a
	.zero		1
	.zero		1


	//----- nvinfo : EIATTR_SYSCALL_OFFSETS
	.align		4
        /*00f4*/ 	.byte	0x04, 0x46
        /*00f6*/ 	.short	(.L_137 - .L_136)


	//   ....[0]....
.L_136:
        /*00f8*/ 	.word	0x000011a0


	//   ....[1]....
        /*00fc*/ 	.word	0x00001ae0


	//----- nvinfo : EIATTR_EXIT_INSTR_OFFSETS
	.align		4
.L_137:
        /*0100*/ 	.byte	0x04, 0x1c
        /*0102*/ 	.short	(.L_139 - .L_138)


	//   ....[0]....
.L_138:
        /*0104*/ 	.word	0x00001b50


	//   ....[1]....
        /*0108*/ 	.word	0x00001d00


	//----- nvinfo : EIATTR_CRS_STACK_SIZE
	.align		4
.L_139:
        /*010c*/ 	.byte	0x04, 0x1e
        /*010e*/ 	.short	(.L_141 - .L_140)
.L_140:
        /*0110*/ 	.word	0x00000000


	//----- nvinfo : EIATTR_CBANK_PARAM_SIZE
	.align		4
.L_141:
        /*0114*/ 	.byte	0x03, 0x19
        /*0116*/ 	.short	0x005c


	//----- nvinfo : EIATTR_PARAM_CBANK
	.align		4
        /*0118*/ 	.byte	0x04, 0x0a
        /*011a*/ 	.short	(.L_143 - .L_142)
	.align		4
.L_142:
        /*011c*/ 	.word	index@(.nv.constant0._Z39_iterativeGpuVerticalandHorizontalShiftPdS_S_S_PKdS1_S1_S1_S1_S1_iii)
        /*0120*/ 	.short	0x0380
        /*0122*/ 	.short	0x005c


	//----- nvinfo : EIATTR_SW_WAR
	.align		4
.L_143:
        /*0124*/ 	.byte	0x04, 0x36
        /*0126*/ 	.short	(.L_145 - .L_144)
.L_144:
        /*0128*/ 	.word	0x00000008
.L_145:


//--------------------- .nv.info._Z28_iterativeGpuHorizontalShiftPdS_S_S_PKdS1_S1_S1_S1_S1_iii --------------------------
	.section	.nv.info._Z28_iterativeGpuHorizontalShiftPdS_S_S_PKdS1_S1_S1_S1_S1_iii,"",@"SHT_CUDA_INFO"
	.sectionflags	@""
	.align	4


	//----- nvinfo : EIATTR_CUDA_API_VERSION
	.align		4
        /*0000*/ 	.byte	0x04, 0x37
        /*0002*/ 	.short	(.L_147 - .L_146)
.L_146:
        /*0004*/ 	.word	0x00000082


	//----- nvinfo : EIATTR_KPARAM_INFO
	.align		4
.L_147:
        /*0008*/ 	.byte	0x04, 0x17
        /*000a*/ 	.short	(.L_149 - .L_148)
.L_148:
        /*000c*/ 	.word	0x00000000
        /*0010*/ 	.short	0x000c
        /*0012*/ 	.short	0x0058
        /*0014*/ 	.byte	0x00, 0xf0, 0x11, 0x00


	//----- nvinfo : EIATTR_KPARAM_INFO
	.align		4
.L_149:
        /*0018*/ 	.byte	0x04, 0x17
        /*001a*/ 	.short	(.L_151 - .L_150)
.L_150:
        /*001c*/ 	.word	0x00000000
        /*0020*/ 	.short	0x000b
        /*0022*/ 	.short	0x0054
        /*0024*/ 	.byte	0x00, 0xf0, 0x11, 0x00


	//----- nvinfo : EIATTR_KPARAM_INFO
	.align		4
.L_151:
        /*0028*/ 	.byte	0x04, 0x17
        /*002a*/ 	.short	(.L_153 - .L_152)
.L_152:
        /*002c*/ 	.word	0x00000000
        /*0030*/ 	.short	0x000a
        /*0032*/ 	.short	0x0050
        /*0034*/ 	.byte	0x00, 0xf0, 0x11, 0x00


	//----- nvinfo : EIATTR_KPARAM_INFO
	.align		4
.L_153:
        /*0038*/ 	.byte	0x04, 0x17
        /*003a*/ 	.short	(.L_155 - .L_154)
.L_154:
        /*003c*/ 	.word	0x00000000
        /*0040*/ 	.short	0x0009
        /*0042*/ 	.short	0x0048
        /*0044*/ 	.byte	0x00, 0xf5, 0x21, 0x00


	//----- nvinfo : EIATTR_KPARAM_INFO
	.align		4
.L_155:
        /*0048*/ 	.byte	0x04, 0x17
        /*004a*/ 	.short	(.L_157 - .L_156)
.L_156:
        /*004c*/ 	.word	0x00000000
        /*0050*/ 	.short	0x0008
        /*0052*/ 	.short	0x0040
        /*0054*/ 	.byte	0x00, 0xf5, 0x21, 0x00


	//----- nvinfo : EIATTR_KPARAM_INFO
	.align		4
.L_157:
        /*0058*/ 	.byte	0x04, 0x17
        /*005a*/ 	.short	(.L_159 - .L_158)
.L_158:
        /*005c*/ 	.word	0x00000000
        /*0060*/ 	.short	0x0007
        /*0062*/ 	.short	0x0038
        /*0064*/ 	.byte	0x00, 0xf5, 0x21, 0x00


	//----- nvinfo : EIATTR_KPARAM_INFO
	.align		4
.L_159:
        /*0068*/ 	.byte	0x04, 0x17
        /*006a*/ 	.short	(.L_161 - .L_160)
.L_160:
        /*006c*/ 	.word	0x00000000
        /*0070*/ 	.short	0x0006
        /*0072*/ 	.short	0x0030
        /*0074*/ 	.byte	0x00, 0xf5, 0x21, 0x00


	//----- nvinfo : EIATTR_KPARAM_INFO
	.align		4
.L_161:
        /*0078*/ 	.byte	0x04, 0x17
        /*007a*/ 	.short	(.L_163 - .L_162)
.L_162:
        /*007c*/ 	.word	0x00000000
        /*0080*/ 	.short	0x0005
        /*0082*/ 	.short	0x0028
        /*0084*/ 	.byte	0x00, 0xf5, 0x21, 0x00


	//----- nvinfo : EIATTR_KPARAM_INFO
	.align		4
.L_163:
        /*0088*/ 	.byte	0x04, 0x17
        /*008a*/ 	.short	(.L_165 - .L_164)
.L_164:
        /*008c*/ 	.word	0x00000000
        /*0090*/ 	.short	0x0004
        /*0092*/ 	.short	0x0020
        /*0094*/ 	.byte	0x00, 0xf5, 0x21, 0x00


	//----- nvinfo : EIATTR_KPARAM_INFO
	.align		4
.L_165:
        /*0098*/ 	.byte	0x04, 0x17
        /*009a*/ 	.short	(.L_167 - .L_166)
.L_166:
        /*009c*/ 	.word	0x00000000
        /*00a0*/ 	.short	0x0003
        /*00a2*/ 	.short	0x0018
        /*00a4*/ 	.byte	0x00, 0xf5, 0x21, 0x00


	//----- nvinfo : EIATTR_KPARAM_INFO
	.align		4
.L_167:
        /*00a8*/ 	.byte	0x04, 0x17
        /*00aa*/ 	.short	(.L_169 - .L_168)
.L_168:
        /*00ac*/ 	.word	0x00000000
        /*00b0*/ 	.short	0x0002
        /*00b2*/ 	.short	0x0010
        /*00b4*/ 	.byte	0x00, 0xf5, 0x21, 0x00


	//----- nvinfo : EIATTR_KPARAM_INFO
	.align		4
.L_169:
        /*00b8*/ 	.byte	0x04, 0x17
        /*00ba*/ 	.short	(.L_171 - .L_170)
.L_170:
        /*00bc*/ 	.word	0x00000000
        /*00c0*/ 	.short	0x0001
        /*00c2*/ 	.short	0x0008
        /*00c4*/ 	.byte	0x00, 0xf5, 0x21, 0x00


	//----- nvinfo : EIATTR_KPARAM_INFO
	.align		4
.L_171:
        /*00c8*/ 	.byte	0x04, 0x17
        /*00ca*/ 	.short	(.L_173 - .L_172)
.L_172:
        /*00cc*/ 	.word	0x00000000
        /*00d0*/ 	.short	0x0000
        /*00d2*/ 	.short	0x0000
        /*00d4*/ 	.byte	0x00, 0xf5, 0x21, 0x00


	//----- nvinfo : EIATTR_SPARSE_MMA_MASK
	.align		4
.L_173:
        /*00d8*/ 	.byte	0x03, 0x50
        /*00da*/ 	.short	0x0000


	//----- nvinfo : EIATTR_MAXREG_COUNT
	.align		4
        /*00dc*/ 	.byte	0x03, 0x1b
        /*00de*/ 	.short	0x00ff


	//----- nvinfo : EIATTR_NUM_BARRIERS
	.align		4
        /*00e0*/ 	.byte	0x02, 0x4c
        /*00e2*/ 	.byte	0x01
	.zero		1


	//----- nvinfo : EIATTR_EXTERNS
	.align		4
        /*00e4*/ 	.byte	0x04, 0x0f
        /*00e6*/ 	.short	(.L_175 - .L_174)


	//   ....[0]....
	.align		4
.L_174:
        /*00e8*/ 	.word	index@(vprintf)


	//----- nvinfo : EIATTR_MERCURY_ISA_VERSION
	.align		4
.L_175:
        /*00ec*/ 	.byte	0x03, 0x5f
        /*00ee*/ 	.short	0x0101


	//----- nvinfo : EIATTR_VRC_CTA_INIT_COUNT
	.align		4
        /*00f0*/ 	.byte	0x02, 0x4a
	.zero		1
	.zero		1


	//----- nvinfo : EIATTR_SYSCALL_OFFSETS
	.align		4
        /*00f4*/ 	.byte	0x04, 0x46
        /*00f6*/ 	.short	(.L_177 - .L_176)


	//   ....[0]....
.L_176:
        /*00f8*/ 	.word	0x000011c0


	//   ....[1]....
        /*00fc*/ 	.word	0x00001a30


	//----- nvinfo : EIATTR_EXIT_INSTR_OFFSETS
	.align		4
.L_177:
        /*0100*/ 	.byte	0x04, 0x1c
        /*0102*/ 	.short	(.L_179 - .L_178)


	//   ....[0]....
.L_178:
        /*0104*/ 	.word	0x00001a80


	//   ....[1]....
        /*0108*/ 	.word	0x00001bd0


	//----- nvinfo : EIATTR_CRS_STACK_SIZE
	.align		4
.L_179:
        /*010c*/ 	.byte	0x04, 0x1e
        /*010e*/ 	.short	(.L_181 - .L_180)
.L_180:
        /*0110*/ 	.word	0x00000000


	//----- nvinfo : EIATTR_CBANK_PARAM_SIZE
	.align		4
.L_181:
        /*0114*/ 	.byte	0x03, 0x19
        /*0116*/ 	.short	0x005c


	//----- nvinfo : EIATTR_PARAM_CBANK
	.align		4
        /*0118*/ 	.byte	0x04, 0x0a
        /*011a*/ 	.short	(.L_183 - .L_182)
	.align		4
.L_182:
        /*011c*/ 	.word	index@(.nv.constant0._Z28_iterativeGpuHorizontalShiftPdS_S_S_PKdS1_S1_S1_S1_S1_iii)
        /*0120*/ 	.short	0x0380
        /*0122*/ 	.short	0x005c


	//----- nvinfo : EIATTR_SW_WAR
	.align		4
.L_183:
        /*0124*/ 	.byte	0x04, 0x36
        /*0126*/ 	.short	(.L_185 - .L_184)
.L_184:
        /*0128*/ 	.word	0x00000008
.L_185:


//--------------------- .nv.info._Z21_iterativeGpuOriginalPdS_PKdS1_S1_S1_S1_S1_S1_iii --------------------------
	.section	.nv.info._Z21_iterativeGpuOriginalPdS_PKdS1_S1_S1_S1_S1_S1_iii,"",@"SHT_CUDA_INFO"
	.sectionflags	@""
	.align	4


	//----- nvinfo : EIATTR_CUDA_API_VERSION
	.align		4
        /*0000*/ 	.byte	0x04, 0x37
        /*0002*/ 	.short	(.L_187 - .L_186)
.L_186:
        /*0004*/ 	.word	0x00000082


	//----- nvinfo : EIATTR_KPARAM_INFO
	.align		4
.L_187:
        /*0008*/ 	.byte	0x04, 0x17
        /*000a*/ 	.short	(.L_189 - .L_188)
.L_188:
        /*000c*/ 	.word	0x00000000
        /*0010*/ 	.short	0x000b
        /*0012*/ 	.short	0x0050
        /*0014*/ 	.byte	0x00, 0xf0, 0x11, 0x00


	//----- nvinfo : EIATTR_KPARAM_INFO
	.align		4
.L_189:
        /*0018*/ 	.byte	0x04, 0x17
        /*001a*/ 	.short	(.L_191 - .L_190)
.L_190:
        /*001c*/ 	.word	0x00000000
        /*0020*/ 	.short	0x000a
        /*0022*/ 	.short	0x004c
        /*0024*/ 	.byte	0x00, 0xf0, 0x11, 0x00


	//----- nvinfo : EIATTR_KPARAM_INFO
	.align		4
.L_191:
        /*0028*/ 	.byte	0x04, 0x17
        /*002a*/ 	.short	(.L_193 - .L_192)
.L_192:
        /*002c*/ 	.word	0x00000000
        /*0030*/ 	.short	0x0009
        /*0032*/ 	.short	0x0048
        /*0034*/ 	.byte	0x00, 0xf0, 0x11, 0x00


	//----- nvinfo : EIATTR_KPARAM_INFO
	.align		4
.L_193:
        /*0038*/ 	.byte	0x04, 0x17
        /*003a*/ 	.short	(.L_195 - .L_194)
.L_194:
        /*003c*/ 	.word	0x00000000
        /*0040*/ 	.short	0x0008
        /*0042*/ 	.short	0x0040
        /*0044*/ 	.byte	0x00, 0xf5, 0x21, 0x00


	//----- nvinfo : EIATTR_KPARAM_INFO
	.align		4
.L_195:
        /*0048*/ 	.byte	0x04, 0x17
        /*004a*/ 	.short	(.L_197 - .L_196)
.L_196:
        /*004c*/ 	.word	0x00000000
        /*0050*/ 	.short	0x0007
        /*0052*/ 	.short	0x0038
        /*0054*/ 	.byte	0x00, 0xf5, 0x21, 0x00


	//----- nvinfo : EIATTR_KPARAM_INFO
	.align		4
.L_197:
        /*0058*/ 	.byte	0x04, 0x17
        /*005a*/ 	.short	(.L_199 - .L_198)
.L_198:
        /*005c*/ 	.word	0x00000000
        /*0060*/ 	.short	0x0006
        /*0062*/ 	.short	0x0030
        /*0064*/ 	.byte	0x00, 0xf5, 0x21, 0x00


	//----- nvinfo : EIATTR_KPARAM_INFO
	.align		4
.L_199:
        /*0068*/ 	.byte	0x04, 0x17
        /*006a*/ 	.short	(.L_201 - .L_200)
.L_200:
        /*006c*/ 	.word	0x00000000
        /*0070*/ 	.short	0x0005
        /*0072*/ 	.short	0x0028
        /*0074*/ 	.byte	0x00, 0xf5, 0x21, 0x00


	//----- nvinfo : EIATTR_KPARAM_INFO
	.align		4
.L_201:
        /*0078*/ 	.byte	0x04, 0x17
        /*007a*/ 	.short	(.L_203 - .L_202)
.L_202:
        /*007c*/ 	.word	0x00000000
        /*0080*/ 	.short	0x0004
        /*0082*/ 	.short	0x0020
        /*0084*/ 	.byte	0x00, 0xf5, 0x21, 0x00


	//----- nvinfo : EIATTR_KPARAM_INFO
	.align		4
.L_203:
        /*0088*/ 	.byte	0x04, 0x17
        /*008a*/ 	.short	(.L_205 - .L_204)
.L_204:
        /*008c*/ 	.word	0x00000000
        /*0090*/ 	.short	0x0003
        /*0092*/ 	.short	0x0018
        /*0094*/ 	.byte	0x00, 0xf5, 0x21, 0x00


	//----- nvinfo : EIATTR_KPARAM_INFO
	.align		4
.L_205:
        /*0098*/ 	.byte	0x04, 0x17
        /*009a*/ 	.short	(.L_207 - .L_206)
.L_206:
        /*009c*/ 	.word	0x00000000
        /*00a0*/ 	.short	0x0002
        /*00a2*/ 	.short	0x0010
        /*00a4*/ 	.byte	0x00, 0xf5, 0x21, 0x00


	//----- nvinfo : EIATTR_KPARAM_INFO
	.align		4
.L_207:
        /*00a8*/ 	.byte	0x04, 0x17
        /*00aa*/ 	.short	(.L_209 - .L_208)
.L_208:
        /*00ac*/ 	.word	0x00000000
        /*00b0*/ 	.short	0x0001
        /*00b2*/ 	.short	0x0008
        /*00b4*/ 	.byte	0x00, 0xf5, 0x21, 0x00


	//----- nvinfo : EIATTR_KPARAM_INFO
	.align		4
.L_209:
        /*00b8*/ 	.byte	0x04, 0x17
        /*00ba*/ 	.short	(.L_211 - .L_210)
.L_210:
        /*00bc*/ 	.word	0x00000000
        /*00c0*/ 	.short	0x0000
        /*00c2*/ 	.short	0x0000
        /*00c4*/ 	.byte	0x00, 0xf5, 0x21, 0x00


	//----- nvinfo : EIATTR_SPARSE_MMA_MASK
	.align		4
.L_211:
        /*00c8*/ 	.byte	0x03, 0x50
        /*00ca*/ 	.short	0x0000


	//----- nvinfo : EIATTR_MAXREG_COUNT
	.align		4
        /*00cc*/ 	.byte	0x03, 0x1b
        /*00ce*/ 	.short	0x00ff


	//----- nvinfo : EIATTR_NUM_BARRIERS
	.align		4
        /*00d0*/ 	.byte	0x02, 0x4c
        /*00d2*/ 	.byte	0x01
	.zero		1


	//----- nvinfo : EIATTR_EXTERNS
	.align		4
        /*00d4*/ 	.byte	0x04, 0x0f
        /*00d6*/ 	.short	(.L_213 - .L_212)


	//   ....[0]....
	.align		4
.L_212:
        /*00d8*/ 	.word	index@(vprintf)


	//----- nvinfo : EIATTR_MERCURY_ISA_VERSION
	.align		4
.L_213:
        /*00dc*/ 	.byte	0x03, 0x5f
        /*00de*/ 	.short	0x0101


	//----- nvinfo : EIATTR_VRC_CTA_INIT_COUNT
	.align		4
        /*00e0*/ 	.byte	0x02, 0x4a
	.zero		1
	.zero		1


	//----- nvinfo : EIATTR_SYSCALL_OFFSETS
	.align		4
        /*00e4*/ 	.byte	0x04, 0x46
        /*00e6*/ 	.short	(.L_215 - .L_214)


	//   ....[0]....
.L_214:
        /*00e8*/ 	.word	0x00000ff0


	//   ....[1]....
        /*00ec*/ 	.word	0x00001980


	//----- nvinfo : EIATTR_EXIT_INSTR_OFFSETS
	.align		4
.L_215:
        /*00f0*/ 	.byte	0x04, 0x1c
        /*00f2*/ 	.short	(.L_217 - .L_216)


	//   ....[0]....
.L_216:
        /*00f4*/ 	.word	0x000019d0


	//   ....[1]....
        /*00f8*/ 	.word	0x00001b40


	//----- nvinfo : EIATTR_CRS_STACK_SIZE
	.align		4
.L_217:
        /*00fc*/ 	.byte	0x04, 0x1e
        /*00fe*/ 	.short	(.L_219 - .L_218)
.L_218:
        /*0100*/ 	.word	0x00000000


	//----- nvinfo : EIATTR_CBANK_PARAM_SIZE
	.align		4
.L_219:
        /*0104*/ 	.byte	0x03, 0x19
        /*0106*/ 	.short	0x0054


	//----- nvinfo : EIATTR_PARAM_CBANK
	.align		4
        /*0108*/ 	.byte	0x04, 0x0a
        /*010a*/ 	.short	(.L_221 - .L_220)
	.align		4
.L_220:
        /*010c*/ 	.word	index@(.nv.constant0._Z21_iterativeGpuOriginalPdS_PKdS1_S1_S1_S1_S1_S1_iii)
        /*0110*/ 	.short	0x0380
        /*0112*/ 	.short	0x0054


	//----- nvinfo : EIATTR_SW_WAR
	.align		4
.L_221:
        /*0114*/ 	.byte	0x04, 0x36
        /*0116*/ 	.short	(.L_223 - .L_222)
.L_222:
        /*0118*/ 	.word	0x00000008
.L_223:


//--------------------- .nv.info._Z29_iterativeGpuClassicIterationPdPKdS1_S1_S1_S1_S1_S1_iiii --------------------------
	.section	.nv.info._Z29_iterativeGpuClassicIterationPdPKdS1_S1_S1_S1_S1_S1_iiii,"",@"SHT_CUDA_INFO"
	.sectionflags	@""
	.align	4


	//----- nvinfo : EIATTR_CUDA_API_VERSION
	.align		4
        /*0000*/ 	.byte	0x04, 0x37
        /*0002*/ 	.short	(.L_225 - .L_224)
.L_224:
        /*0004*/ 	.word	0x00000082


	//----- nvinfo : EIATTR_KPARAM_INFO
	.align		4
.L_225:
        /*0008*/ 	.byte	0x04, 0x17
        /*000a*/ 	.short	(.L_227 - .L_226)
.L_226:
        /*000c*/ 	.word	0x00000000
        /*0010*/ 	.short	0x000b
        /*0012*/ 	.short	0x004c
        /*0014*/ 	.byte	0x00, 0xf0, 0x11, 0x00


	//----- nvinfo : EIATTR_KPARAM_INFO
	.align		4
.L_227:
        /*0018*/ 	.byte	0x04, 0x17
        /*001a*/ 	.short	(.L_229 - .L_228)
.L_228:
        /*001c*/ 	.word	0x00000000
        /*0020*/ 	.short	0x000a
        /*0022*/ 	.short	0x0048
        /*0024*/ 	.byte	0x00, 0xf0, 0x11, 0x00


	//----- nvinfo : EIATTR_KPARAM_INFO
	.align		4
.L_229:
        /*0028*/ 	.byte	0x04, 0x17
        /*002a*/ 	.short	(.L_231 - .L_230)
.L_230:
        /*002c*/ 	.word	0x00000000
        /*0030*/ 	.short	0x0009
        /*0032*/ 	.short	0x0044
        /*0034*/ 	.byte	0x00, 0xf0, 0x11, 0x00


	//----- nvinfo : EIATTR_KPARAM_INFO
	.align		4
.L_231:
        /*0038*/ 	.byte	0x04, 0x17
        /*003a*/ 	.short	(.L_233 - .L_232)
.L_232:
        /*003c*/ 	.word	0x00000000
        /*0040*/ 	.short	0x0008
        /*0042*/ 	.short	0x0040
        /*0044*/ 	.byte	0x00, 0xf0, 0x11, 0x00


	//----- nvinfo : EIATTR_KPARAM_INFO
	.align		4
.L_233:
        /*0048*/ 	.byte	0x04, 0x17
        /*004a*/ 	.short	(.L_235 - .L_234)
.L_234:
        /*004c*/ 	.word	0x00000000
        /*0050*/ 	.short	0x0007
        /*0052*/ 	.short	0x0038
        /*0054*/ 	.byte	0x00, 0xf5, 0x21, 0x00


	//----- nvinfo : EIATTR_KPARAM_INFO
	.align		4
.L_235:
        /*0058*/ 	.byte	0x04, 0x17
        /*005a*/ 	.short	(.L_237 - .L_236)
.L_236:
        /*005c*/ 	.word	0x00000000
        /*0060*/ 	.short	0x0006
        /*0062*/ 	.short	0x0030
        /*0064*/ 	.byte	0x00, 0xf5, 0x21, 0x00


	//----- nvinfo : EIATTR_KPARAM_INFO
	.align		4
.L_237:
        /*0068*/ 	.byte	0x04, 0x17
        /*006a*/ 	.short	(.L_239 - .L_238)
.L_238:
        /*006c*/ 	.word	0x00000000
        /*0070*/ 	.short	0x0005
        /*0072*/ 	.short	0x0028
        /*0074*/ 	.byte	0x00, 0xf5, 0x21, 0x00


	//----- nvinfo : EIATTR_KPARAM_INFO
	.align		4
.L_239:
        /*0078*/ 	.byte	0x04, 0x17
        /*007a*/ 	.short	(.L_241 - .L_240)
.L_240:
        /*007c*/ 	.word	0x00000000
        /*0080*/ 	.short	0x0004
        /*0082*/ 	.short	0x0020
        /*0084*/ 	.byte	0x00, 0xf5, 0x21, 0x00


	//----- nvinfo : EIATTR_KPARAM_INFO
	.align		4
.L_241:
        /*0088*/ 	.byte	0x04, 0x17
        /*008a*/ 	.short	(.L_243 - .L_242)
.L_242:
        /*008c*/ 	.word	0x00000000
        /*0090*/ 	.short	0x0003
        /*0092*/ 	.short	0x0018
        /*0094*/ 	.byte	0x00, 0xf5, 0x21, 0x00


	//----- nvinfo : EIATTR_KPARAM_INFO
	.align		4
.L_243:
        /*0098*/ 	.byte	0x04, 0x17
        /*009a*/ 	.short	(.L_245 - .L_244)
.L_244:
        /*009c*/ 	.word	0x00000000
        /*00a0*/ 	.short	0x0002
        /*00a2*/ 	.short	0x0010
        /*00a4*/ 	.byte	0x00, 0xf5, 0x21, 0x00


	//----- nvinfo : EIATTR_KPARAM_INFO
	.align		4
.L_245:
        /*00a8*/ 	.byte	0x04, 0x17
        /*00aa*/ 	.short	(.L_247 - .L_246)
.L_246:
        /*00ac*/ 	.word	0x00000000
        /*00b0*/ 	.short	0x0001
        /*00b2*/ 	.short	0x0008
        /*00b4*/ 	.byte	0x00, 0xf5, 0x21, 0x00


	//----- nvinfo : EIATTR_KPARAM_INFO
	.align		4
.L_247:
        /*00b8*/ 	.byte	0x04, 0x17
        /*00ba*/ 	.short	(.L_249 - .L_248)
.L_248:
        /*00bc*/ 	.word	0x00000000
        /*00c0*/ 	.short	0x0000
        /*00c2*/ 	.short	0x0000
        /*00c4*/ 	.byte	0x00, 0xf5, 0x21, 0x00


	//----- nvinfo : EIATTR_SPARSE_MMA_MASK
	.align		4
.L_249:
        /*00c8*/ 	.byte	0x03, 0x50
        /*00ca*/ 	.short	0x0000


	//----- nvinfo : EIATTR_MAXREG_COUNT
	.align		4
        /*00cc*/ 	.byte	0x03, 0x1b
        /*00ce*/ 	.short	0x00ff


	//----- nvinfo : EIATTR_NUM_BARRIERS
	.align		4
        /*00d0*/ 	.byte	0x02, 0x4c
        /*00d2*/ 	.byte	0x01
	.zero		1


	//----- nvinfo : EIATTR_MERCURY_ISA_VERSION
	.align		4
        /*00d4*/ 	.byte	0x03, 0x5f
        /*00d6*/ 	.short	0x0101


	//----- nvinfo : EIATTR_VRC_CTA_INIT_COUNT
	.align		4
        /*00d8*/ 	.byte	0x02, 0x4a
	.zero		1
	.zero		1


	//----- nvinfo : EIATTR_EXIT_INSTR_OFFSETS
	.align		4
        /*00dc*/ 	.byte	0x04, 0x1c
        /*00de*/ 	.short	(.L_251 - .L_250)


	//   ....[0]....
.L_250:
        /*00e0*/ 	.word	0x00001530


	//----- nvinfo : EIATTR_CRS_STACK_SIZE
	.align		4
.L_251:
        /*00e4*/ 	.byte	0x04, 0x1e
        /*00e6*/ 	.short	(.L_253 - .L_252)
.L_252:
        /*00e8*/ 	.word	0x00000000


	//----- nvinfo : EIATTR_CBANK_PARAM_SIZE
	.align		4
.L_253:
        /*00ec*/ 	.byte	0x03, 0x19
        /*00ee*/ 	.short	0x0050


	//----- nvinfo : EIATTR_PARAM_CBANK
	.align		4
        /*00f0*/ 	.byte	0x04, 0x0a
        /*00f2*/ 	.short	(.L_255 - .L_254)
	.align		4
.L_254:
        /*00f4*/ 	.word	index@(.nv.constant0._Z29_iterativeGpuClassicIterationPdPKdS1_S1_S1_S1_S1_S1_iiii)
        /*00f8*/ 	.short	0x0380
        /*00fa*/ 	.short	0x0050


	//----- nvinfo : EIATTR_SW_WAR
	.align		4
.L_255:
        /*00fc*/ 	.byte	0x04, 0x36
        /*00fe*/ 	.short	(.L_257 - .L_256)
.L_256:
        /*0100*/ 	.word	0x00000008
.L_257:


//--------------------- .nv.callgraph             --------------------------
	.section	.nv.callgraph,"",@"SHT_CUDA_CALLGRAPH"
	.align	4
	.sectionentsize	8
	.align		4
        /*0000*/ 	.word	0x00000000
	.align		4
        /*0004*/ 	.word	0xffffffff
	.align		4
        /*0008*/ 	.word	index@(_Z26_iterativeGpuVerticalShiftPdS_S_S_PKdS1_S1_S1_S1_S1_iii)
	.align		4
        /*000c*/ 	.word	index@(vprintf)
	.align		4
        /*0010*/ 	.word	index@(_Z39_iterativeGpuVerticalandHorizontalShiftPdS_S_S_PKdS1_S1_S1_S1_S1_iii)
	.align		4
        /*0014*/ 	.word	index@(vprintf)
	.align		4
        /*0018*/ 	.word	index@(_Z28_iterativeGpuHorizontalShiftPdS_S_S_PKdS1_S1_S1_S1_S1_iii)
	.align		4
        /*001c*/ 	.word	index@(vprintf)
	.align		4
        /*0020*/ 	.word	index@(_Z21_iterativeGpuOriginalPdS_PKdS1_S1_S1_S1_S1_S1_iii)
	.align		4
        /*0024*/ 	.word	index@(vprintf)
	.align		4
        /*0028*/ 	.word	0x00000000
	.align		4
        /*002c*/ 	.word	0xfffffffe
	.align		4
        /*0030*/ 	.word	0x00000000
	.align		4
        /*0034*/ 	.word	0xfffffffd
	.align		4
        /*0038*/ 	.word	0x00000000
	.align		4
        /*003c*/ 	.word	0xfffffffc


//--------------------- .nv.constant4             --------------------------
	.section	.nv.constant4,"a",@progbits
	.align	8
	.align		8
.nv.constant4:
        /*0000*/ 	.dword	$str
	.align		8
        /*0008*/ 	.dword	$str$1
	.align		8
        /*0010*/ 	.dword	vprintf


//--------------------- .text._Z14_finalSolutionPdS_S_i --------------------------
	.section	.text._Z14_finalSolutionPdS_S_i,"ax",@progbits
	.align	128
        .global         _Z14_finalSolutionPdS_S_i
        .type           _Z14_finalSolutionPdS_S_i,@function
        .size           _Z14_finalSolutionPdS_S_i,(.L_x_155 - _Z14_finalSolutionPdS_S_i)
        .other          _Z14_finalSolutionPdS_S_i,@"STO_CUDA_ENTRY STV_DEFAULT"
_Z14_finalSolutionPdS_S_i:
.text._Z14_finalSolutionPdS_S_i:
[----:B------:R-:W-:Y:S01]  /*0000*/  LDC R1, c[0x0][0x37c] ;  /* 0x0000df00ff017b82 */ /* 0x000fe20000000800 */
[----:B------:R-:W0:Y:S07]  /*0010*/  S2R R0, SR_TID.X ;  /* 0x0000000000007919 */ /* 0x000e2e0000002100 */
[----:B------:R-:W1:Y:S01]  /*0020*/  LDC R5, c[0x0][0x360] ;  /* 0x0000d800ff057b82 */ /* 0x000e620000000800 */
[----:B------:R-:W1:Y:S01]  /*0030*/  LDCU UR7, c[0x0][0x364] ;  /* 0x00006c80ff0777ac */ /* 0x000e620008000800 */
[----:B------:R-:W-:Y:S01]  /*0040*/  BSSY.RECONVERGENT B0, `(.L_x_0) ;  /* 0x0000029000007945 */ /* 0x000fe20003800200 */
[----:B------:R-:W0:Y:S01]  /*0050*/  S2R R3, SR_TID.Y ;  /* 0x0000000000037919 */ /* 0x000e220000002200 */
[----:B------:R-:W2:Y:S04]  /*0060*/  LDCU.64 UR8, c[0x0][0x358] ;  /* 0x00006b00ff0877ac */ /* 0x000ea80008000a00 */
[----:B------:R-:W3:Y:S08]  /*0070*/  S2UR UR10, SR_CTAID.X ;  /* 0x00000000000a79c3 */ /* 0x000ef00000002500 */
[----:B------:R-:W4:Y:S01]  /*0080*/  S2UR UR11, SR_CTAID.Y ;  /* 0x00000000000b79c3 */ /* 0x000f220000002600 */
[----:B-1----:R-:W-:-:S05]  /*0090*/  IMAD R2, R5, UR7, RZ ;  /* 0x0000000705027c24 */ /* 0x002fca000f8e02ff */
[----:B------:R-:W-:Y:S01]  /*00a0*/  SHF.R.U32.HI R2, RZ, 0x1, R2 ;  /* 0x00000001ff027819 */ /* 0x000fe20000011602 */
[----:B0-----:R-:W-:-:S05]  /*00b0*/  IMAD R11, R5, R3, R0 ;  /* 0x00000003050b7224 */ /* 0x001fca00078e0200 */
[----:B------:R-:W-:-:S13]  /*00c0*/  ISETP.GE.U32.AND P0, PT, R11, R2, PT ;  /* 0x000000020b00720c */ /* 0x000fda0003f06070 */
[----:B--234-:R-:W-:Y:S05]  /*00d0*/  @P0 BRA `(.L_x_1) ;  /* 0x00000000007c0947 */ /* 0x01cfea0003800000 */
[----:B------:R-:W0:Y:S01]  /*00e0*/  LDCU UR5, c[0x0][0x370] ;  /* 0x00006e00ff0577ac */ /* 0x000e220008000800 */
[----:B------:R-:W1:Y:S01]  /*00f0*/  LDCU UR4, c[0x0][0x374] ;  /* 0x00006e80ff0477ac */ /* 0x000e620008000800 */
[----:B------:R-:W-:Y:S01]  /*0100*/  UISETP.NE.AND UP0, UPT, UR11, URZ, UPT ;  /* 0x000000ff0b00728c */ /* 0x000fe2000bf05270 */
[----:B------:R-:W2:Y:S01]  /*0110*/  LDCU.128 UR12, c[0x0][0x380] ;  /* 0x00007000ff0c77ac */ /* 0x000ea20008000c00 */
[----:B0-----:R-:W-:Y:S02]  /*0120*/  UIMAD UR6, UR11, UR5, UR10 ;  /* 0x000000050b0672a4 */ /* 0x001fe4000f8e020a */
[----:B-1----:R-:W-:-:S04]  /*0130*/  USEL UR4, UR4, UR11, !UP0 ;  /* 0x0000000b04047287 */ /* 0x002fc8000c000000 */
[----:B------:R-:W-:Y:S01]  /*0140*/  IMAD R4, R2, UR6, RZ ;  /* 0x0000000602047c24 */ /* 0x000fe2000f8e02ff */
[----:B------:R-:W-:-:S04]  /*0150*/  UIADD3 UR4, UPT, UPT, UR4, -0x1, URZ ;  /* 0xffffffff04047890 */ /* 0x000fc8000fffe0ff */
[----:B------:R-:W-:Y:S01]  /*0160*/  IADD3 R7, P2, PT, R11, R4, RZ ;  /* 0x000000040b077210 */ /* 0x000fe20007f5e0ff */
[----:B------:R-:W-:-:S03]  /*0170*/  UIMAD UR4, UR4, UR5, UR10 ;  /* 0x00000005040472a4 */ /* 0x000fc6000f8e020a */
[----:B------:R-:W-:-:S03]  /*0180*/  LEA.HI.X.SX32 R10, R4, RZ, 0x1, P2 ;  /* 0x000000ff040a7211 */ /* 0x000fc600010f0eff */
[----:B------:R-:W-:-:S05]  /*0190*/  IMAD R6, R2, UR4, RZ ;  /* 0x0000000402067c24 */ /* 0x000fca000f8e02ff */
[----:B------:R-:W-:Y:S02]  /*01a0*/  IADD3 R9, P1, PT, R6, R11, RZ ;  /* 0x0000000b06097210 */ /* 0x000fe40007f3e0ff */
[----:B--2---:R-:W-:Y:S02]  /*01b0*/  LEA R6, P0, R7, UR14, 0x3 ;  /* 0x0000000e07067c11 */ /* 0x004fe4000f8018ff */
[----:B------:R-:W-:Y:S01]  /*01c0*/  LEA R8, P2, R9, UR12, 0x3 ;  /* 0x0000000c09087c11 */ /* 0x000fe2000f8418ff */
[----:B------:R-:W-:Y:S01]  /*01d0*/  IMAD.X R4, RZ, RZ, RZ, P1 ;  /* 0x000000ffff047224 */ /* 0x000fe200008e06ff */
[----:B------:R-:W-:-:S04]  /*01e0*/  LEA.HI.X R7, R7, UR15, R10, 0x3, P0 ;  /* 0x0000000f07077c11 */ /* 0x000fc800080f1c0a */
[----:B------:R-:W-:Y:S02]  /*01f0*/  LEA.HI.X R9, R9, UR13, R4, 0x3, P2 ;  /* 0x0000000d09097c11 */ /* 0x000fe400090f1c04 */
[----:B------:R-:W2:Y:S04]  /*0200*/  LDG.E.64 R6, desc[UR8][R6.64] ;  /* 0x0000000806067981 */ /* 0x000ea8000c1e1b00 */
[----:B------:R-:W3:Y:S01]  /*0210*/  LDG.E.64 R8, desc[UR8][R8.64] ;  /* 0x0000000808087981 */ /* 0x000ee2000c1e1b00 */
[----:B------:R-:W0:Y:S01]  /*0220*/  S2UR UR5, SR_CgaCtaId ;  /* 0x00000000000579c3 */ /* 0x000e220000008800 */
[----:B------:R-:W-:Y:S01]  /*0230*/  LOP3.LUT R4, RZ, R3, RZ, 0x33, !PT ;  /* 0x00000003ff047212 */ /* 0x000fe200078e33ff */
[----:B------:R-:W-:Y:S01]  /*0240*/  UMOV UR4, 0x400 ;  /* 0x0000040000047882 */ /* 0x000fe20000000000 */
[----:B------:R-:W-:-:S02]  /*0250*/  IMAD.IADD R2, R2, 0x1, R11 ;  /* 0x0000000102027824 */ /* 0x000fc400078e020b */
[----:B------:R-:W-:-:S05]  /*0260*/  LEA.HI R4, R5, R4, RZ, 0x1f ;  /* 0x0000000405047211 */ /* 0x000fca00078ff8ff */
[----:B------:R-:W-:Y:S01]  /*0270*/  IMAD R4, R4, R5, R0 ;  /* 0x0000000504047224 */ /* 0x000fe200078e0200 */
[----:B0-----:R-:W-:-:S06]  /*0280*/  ULEA UR4, UR5, UR4, 0x18 ;  /* 0x0000000405047291 */ /* 0x001fcc000f8ec0ff */
[----:B------:R-:W-:Y:S02]  /*0290*/  LEA R13, R2, UR4, 0x3 ;  /* 0x00000004020d7c11 */ /* 0x000fe4000f8e18ff */
[----:B------:R-:W-:-:S03]  /*02a0*/  LEA R15, R4, UR4, 0x3 ;  /* 0x00000004040f7c11 */ /* 0x000fc6000f8e18ff */
[----:B--2---:R0:W-:Y:S04]  /*02b0*/  STS.64 [R13], R6 ;  /* 0x000000060d007388 */ /* 0x0041e80000000a00 */
[----:B---3--:R0:W-:Y:S02]  /*02c0*/  STS.64 [R15], R8 ;  /* 0x000000080f007388 */ /* 0x0081e40000000a00 */
.L_x_1:
[----:B------:R-:W-:Y:S05]  /*02d0*/  BSYNC.RECONVERGENT B0 ;  /* 0x0000000000007941 */ /* 0x000fea0003800200 */
.L_x_0:
[----:B------:R-:W1:Y:S08]  /*02e0*/  S2UR UR5, SR_CgaCtaId ;  /* 0x00000000000579c3 */ /* 0x000e700000008800 */
[----:B------:R-:W-:Y:S01]  /*02f0*/  BAR.SYNC.DEFER_BLOCKING 0x0 ;  /* 0x0000000000007b1d */ /* 0x000fe20000010000 */
[----:B------:R-:W-:-:S05]  /*0300*/  IMAD R5, R5, UR10, RZ ;  /* 0x0000000a05057c24 */ /* 0x000fca000f8e02ff */
[----:B------:R-:W-:Y:S02]  /*0310*/  UMOV UR4, 0x400 ;  /* 0x0000040000047882 */ /* 0x000fe40000000000 */
[----:B------:R-:W2:Y:S01]  /*0320*/  LDC R2, c[0x0][0x398] ;  /* 0x0000e600ff027b82 */ /* 0x000ea20000000800 */
[----:B------:R-:W3:Y:S01]  /*0330*/  LDCU.64 UR12, c[0x0][0x390] ;  /* 0x00007200ff0c77ac */ /* 0x000ee20008000a00 */
[----:B-1----:R-:W-:-:S06]  /*0340*/  ULEA UR4, UR5, UR4, 0x18 ;  /* 0x0000000405047291 */ /* 0x002fcc000f8ec0ff */
[----:B0-----:R-:W-:Y:S01]  /*0350*/  LEA R6, R11, UR4, 0x3 ;  /* 0x000000040b067c11 */ /* 0x001fe2000f8e18ff */
[----:B------:R-:W-:Y:S01]  /*0360*/  UIMAD UR4, UR7, UR11, URZ ;  /* 0x0000000b070472a4 */ /* 0x000fe2000f8e02ff */
[----:B--2---:R-:W-:-:S04]  /*0370*/  IMAD R0, R3, R2, R0 ;  /* 0x0000000203007224 */ /* 0x004fc800078e0200 */
[----:B------:R-:W0:Y:S01]  /*0380*/  LDS.64 R6, [R6] ;  /* 0x0000000006067984 */ /* 0x000e220000000a00 */
[----:B------:R-:W-:-:S05]  /*0390*/  IMAD R5, R2, UR4, R5 ;  /* 0x0000000402057c24 */ /* 0x000fca000f8e0205 */
[----:B------:R-:W-:-:S04]  /*03a0*/  IADD3 R0, P0, PT, R5, R0, RZ ;  /* 0x0000000005007210 */ /* 0x000fc80007f1e0ff */
[----:B------:R-:W-:Y:S02]  /*03b0*/  LEA.HI.X.SX32 R5, R5, RZ, 0x1, P0 ;  /* 0x000000ff05057211 */ /* 0x000fe400000f0eff */
[----:B---3--:R-:W-:-:S04]  /*03c0*/  LEA R2, P0, R0, UR12, 0x3 ;  /* 0x0000000c00027c11 */ /* 0x008fc8000f8018ff */
[----:B------:R-:W-:-:S05]  /*03d0*/  LEA.HI.X R3, R0, UR13, R5, 0x3, P0 ;  /* 0x0000000d00037c11 */ /* 0x000fca00080f1c05 */
[----:B0-----:R-:W-:Y:S01]  /*03e0*/  STG.E.64 desc[UR8][R2.64], R6 ;  /* 0x0000000602007986 */ /* 0x001fe2000c101b08 */
[----:B------:R-:W-:Y:S05]  /*03f0*/  EXIT ;  /* 0x000000000000794d */ /* 0x000fea0003800000 */
.L_x_2:
[----:B------:R-:W-:-:S00]  /*0400*/  BRA `(.L_x_2) ;  /* 0xfffffffc00fc7947 */ /* 0x000fc0000383ffff */
[----:B------:R-:W-:-:S00]  /*0410*/  NOP ;  /* 0x0000000000007918 */ /* 0x000fc00000000000 */
        /* <DEDUP_REMOVED lines=14> */
.L_x_155:


//--------------------- .text._Z26_iterativeGpuVerticalShiftPdS_S_S_PKdS1_S1_S1_S1_S1_iii --------------------------
	.section	.text._Z26_iterativeGpuVerticalShiftPdS_S_S_PKdS1_S1_S1_S1_S1_iii,"ax",@progbits
	.align	128
        .global         _Z26_iterativeGpuVerticalShiftPdS_S_S_PKdS1_S1_S1_S1_S1_iii
        .type           _Z26_iterativeGpuVerticalShiftPdS_S_S_PKdS1_S1_S1_S1_S1_iii,@function
        .size           _Z26_iterativeGpuVerticalShiftPdS_S_S_PKdS1_S1_S1_S1_S1_iii,(.L_x_150 - _Z26_iterativeGpuVerticalShiftPdS_S_S_PKdS1_S1_S1_S1_S1_iii)
        .other          _Z26_iterativeGpuVerticalShiftPdS_S_S_PKdS1_S1_S1_S1_S1_iii,@"STO_CUDA_ENTRY STV_DEFAULT"
_Z26_iterativeGpuVerticalShiftPdS_S_S_PKdS1_S1_S1_S1_S1_iii:
.text._Z26_iterativeGpuVerticalShiftPdS_S_S_PKdS1_S1_S1_S1_S1_iii:
[----:B------:R-:W0:Y:S01]  /*0000*/  LDC R1, c[0x0][0x37c] ;  /* 0x0000df00ff017b82 */ /* 0x000e220000000800 */
[----:B------:R-:W1:Y:S01]  /*0010*/  S2R R8, SR_TID.X ;  /* 0x0000000000087919 */ /* 0x000e620000002100 */
[----:B------:R-:W2:Y:S06]  /*0020*/  LDCU UR41, c[0x0][0x2fc] ;  /* 0x00005f80ff2977ac */ /* 0x000eac0008000800 */
[----:B------:R-:W3:Y:S01]  /*0030*/  S2UR UR46, SR_CTAID.X ;  /* 0x00000000002e79c3 */ /* 0x000ee20000002500 */
[----:B0-----:R-:W-:Y:S01]  /*0040*/  VIADD R1, R1, 0xffffffe8 ;  /* 0xffffffe801017836 */ /* 0x001fe20000000000 */
[----:B------:R-:W0:Y:S01]  /*0050*/  S2R R9, SR_TID.Y ;  /* 0x0000000000097919 */ /* 0x000e220000002200 */
[----:B------:R-:W4:Y:S01]  /*0060*/  LDCU UR47, c[0x0][0x360] ;  /* 0x00006c00ff2f77ac */ /* 0x000f220008000800 */
[----:B------:R-:W5:Y:S04]  /*0070*/  LDCU UR5, c[0x0][0x364] ;  /* 0x00006c80ff0577ac */ /* 0x000f680008000800 */
[----:B------:R-:W2:Y:S01]  /*0080*/  S2UR UR45, SR_CTAID.Y ;  /* 0x00000000002d79c3 */ /* 0x000ea20000002600 */
[----:B------:R-:W2:Y:S01]  /*0090*/  LDCU UR6, c[0x0][0x370] ;  /* 0x00006e00ff0677ac */ /* 0x000ea20008000800 */
[----:B------:R-:W0:Y:S01]  /*00a0*/  LDCU.64 UR52, c[0x0][0x358] ;  /* 0x00006b00ff3477ac */ /* 0x000e220008000a00 */
[----:B------:R-:W0:Y:S01]  /*00b0*/  LDCU UR48, c[0x0][0x3d0] ;  /* 0x00007a00ff3077ac */ /* 0x000e220008000800 */
[----:B----4-:R-:W-:-:S02]  /*00c0*/  USHF.R.U32.HI UR8, URZ, 0x1, UR47 ;  /* 0x00000001ff087899 */ /* 0x010fc4000801162f */
[----:B---3--:R-:W-:Y:S02]  /*00d0*/  UISETP.NE.AND UP0, UPT, UR46, URZ, UPT ;  /* 0x000000ff2e00728c */ /* 0x008fe4000bf05270 */
[----:B-----5:R-:W-:Y:S01]  /*00e0*/  UIMAD UR44, UR47, UR5, URZ ;  /* 0x000000052f2c72a4 */ /* 0x020fe2000f8e02ff */
[----:B------:R-:W3:Y:S01]  /*00f0*/  LDCU UR39, c[0x0][0x3d4] ;  /* 0x00007a80ff2777ac */ /* 0x000ee20008000800 */
[----:B-1----:R-:W-:Y:S01]  /*0100*/  ISETP.GE.U32.AND P0, PT, R8, UR8, PT ;  /* 0x0000000808007c0c */ /* 0x002fe2000bf06070 */
[----:B--2---:R-:W-:Y:S02]  /*0110*/  UIMAD UR4, UR45, UR6, URZ ;  /* 0x000000062d0472a4 */ /* 0x004fe4000f8e02ff */
[----:B------:R-:W-:Y:S02]  /*0120*/  USHF.R.U32.HI UR43, URZ, 0x1, UR44 ;  /* 0x00000001ff2b7899 */ /* 0x000fe4000801162c */
[----:B------:R-:W-:Y:S02]  /*0130*/  UIADD3 UR36, UPT, UPT, UR4, UR46, URZ ;  /* 0x0000002e04247290 */ /* 0x000fe4000fffe0ff */
[----:B------:R-:W-:-:S02]  /*0140*/  @UP0 UIADD3 UR7, UPT, UPT, -UR43, URZ, URZ ;  /* 0x000000ff2b070290 */ /* 0x000fc4000fffe1ff */
[----:B------:R-:W-:-:S04]  /*0150*/  UIMAD UR36, UR43, UR36, URZ ;  /* 0x000000242b2472a4 */ /* 0x000fc8000f8e02ff */
[----:B------:R-:W1:Y:S01]  /*0160*/  @!P0 LDC.64 R4, c[0x0][0x388] ;  /* 0x0000e200ff048b82 */ /* 0x000e620000000a00 */
[----:B------:R-:W-:Y:S01]  /*0170*/  @!P0 LOP3.LUT R0, RZ, R8, RZ, 0x33, !PT ;  /* 0x00000008ff008212 */ /* 0x000fe200078e33ff */
[----:B------:R-:W-:Y:S02]  /*0180*/  @!UP0 UIADD3 UR4, UPT, UPT, UR6, -0x1, UR4 ;  /* 0xffffffff06048890 */ /* 0x000fe4000fffe004 */
[----:B------:R-:W-:Y:S02]  /*0190*/  USHF.R.S32.HI UR42, URZ, 0x1f, UR36 ;  /* 0x0000001fff2a7899 */ /* 0x000fe40008011424 */
[----:B------:R-:W-:Y:S01]  /*01a0*/  @!P0 VIADD R0, R0, UR8 ;  /* 0x0000000800008c36 */ /* 0x000fe20008000000 */
[----:B------:R-:W-:Y:S01]  /*01b0*/  @UP0 UIADD3 UR9, UP1, UPT, UR36, UR7, URZ ;  /* 0x0000000724090290 */ /* 0x000fe2000ff3e0ff */
[----:B------:R-:W2:Y:S01]  /*01c0*/  @P0 LDC.64 R10, c[0x0][0x380] ;  /* 0x0000e000ff0a0b82 */ /* 0x000ea20000000a00 */
[----:B------:R-:W-:Y:S01]  /*01d0*/  @!UP0 UIMAD UR9, UR43, UR4, URZ ;  /* 0x000000042b0982a4 */ /* 0x000fe2000f8e02ff */
[----:B0-----:R-:W-:Y:S01]  /*01e0*/  @!P0 IMAD R0, R0, UR5, R9 ;  /* 0x0000000500008c24 */ /* 0x001fe2000f8e0209 */
[----:B------:R-:W-:Y:S01]  /*01f0*/  @UP0 ULEA.HI.X.SX32 UR6, UR7, UR42, 0x1, UP1 ;  /* 0x0000002a07060291 */ /* 0x000fe200088f0eff */
[----:B------:R-:W-:Y:S01]  /*0200*/  UMOV UR37, 0x400 ;  /* 0x0000040000257882 */ /* 0x000fe20000000000 */
[----:B------:R-:W0:Y:S02]  /*0210*/  LDCU UR40, c[0x0][0x2f8] ;  /* 0x00005f00ff2877ac */ /* 0x000e240008000800 */
[----:B------:R-:W-:-:S03]  /*0220*/  @!P0 IADD3 R0, P1, PT, R0, UR9, RZ ;  /* 0x0000000900008c10 */ /* 0x000fc6000ff3e0ff */
[----:B------:R-:W-:Y:S01]  /*0230*/  @!UP0 UMOV UR6, URZ ;  /* 0x000000ff00068c82 */ /* 0x000fe20008000000 */
[----:B------:R-:W4:Y:S01]  /*0240*/  LDCU UR49, c[0x0][0x3d0] ;  /* 0x00007a00ff3177ac */ /* 0x000f220008000800 */
[----:B------:R-:W-:Y:S01]  /*0250*/  @!P0 IMAD.X R2, RZ, RZ, UR6, P1 ;  /* 0x00000006ff028e24 */ /* 0x000fe200088e06ff */
[----:B-1----:R-:W-:-:S04]  /*0260*/  @!P0 LEA R4, P1, R0, R4, 0x3 ;  /* 0x0000000400048211 */ /* 0x002fc800078218ff */
[----:B------:R-:W-:-:S05]  /*0270*/  @!P0 LEA.HI.X R5, R0, R5, R2, 0x3, P1 ;  /* 0x0000000500058211 */ /* 0x000fca00008f1c02 */
[----:B------:R1:W5:Y:S01]  /*0280*/  @!P0 LDG.E.64 R2, desc[UR52][R4.64] ;  /* 0x0000003404028981 */ /* 0x000362000c1e1b00 */
[----:B------:R-:W-:-:S04]  /*0290*/  @P0 VIADD R0, R8, -UR8 ;  /* 0x8000000808000c36 */ /* 0x000fc80008000000 */
[----:B------:R-:W-:-:S05]  /*02a0*/  @P0 IMAD R0, R0, UR5, R9 ;  /* 0x0000000500000c24 */ /* 0x000fca000f8e0209 */
[----:B------:R-:W-:-:S05]  /*02b0*/  @P0 IADD3 R0, P1, PT, R0, UR36, RZ ;  /* 0x0000002400000c10 */ /* 0x000fca000ff3e0ff */
[----:B------:R-:W-:Y:S01]  /*02c0*/  @P0 IMAD.X R7, RZ, RZ, UR42, P1 ;  /* 0x0000002aff070e24 */ /* 0x000fe200088e06ff */
[----:B--2---:R-:W-:-:S04]  /*02d0*/  @P0 LEA R6, P1, R0, R10, 0x3 ;  /* 0x0000000a00060211 */ /* 0x004fc800078218ff */
[----:B------:R-:W-:Y:S01]  /*02e0*/  @P0 LEA.HI.X R7, R0, R11, R7, 0x3, P1 ;  /* 0x0000000b00070211 */ /* 0x000fe200008f1c07 */
[----:B------:R-:W2:Y:S08]  /*02f0*/  S2UR UR4, SR_CgaCtaId ;  /* 0x00000000000479c3 */ /* 0x000eb00000008800 */
[----:B------:R-:W3:Y:S01]  /*0300*/  LDC R0, c[0x0][0x364] ;  /* 0x0000d900ff007b82 */ /* 0x000ee20000000800 */
[----:B------:R0:W5:Y:S01]  /*0310*/  @P0 LDG.E.64 R2, desc[UR52][R6.64] ;  /* 0x0000003406020981 */ /* 0x000162000c1e1b00 */
[----:B--2---:R-:W-:Y:S01]  /*0320*/  ULEA UR37, UR4, UR37, 0x18 ;  /* 0x0000002504257291 */ /* 0x004fe2000f8ec0ff */
[----:B-1----:R-:W-:Y:S01]  /*0330*/  VIADD R4, R9, 0xffffffff ;  /* 0xffffffff09047836 */ /* 0x002fe20000000000 */
[----:B------:R-:W-:Y:S01]  /*0340*/  UIMAD UR4, UR5, UR45, URZ ;  /* 0x0000002d050472a4 */ /* 0x000fe2000f8e02ff */
[----:B---3--:R-:W-:Y:S01]  /*0350*/  LEA.HI R0, R0, R9, RZ, 0x1f ;  /* 0x0000000900007211 */ /* 0x008fe200078ff8ff */
[----:B------:R-:W-:Y:S01]  /*0360*/  UIADD3 UR5, UPT, UPT, UR5, -0x2, URZ ;  /* 0xfffffffe05057890 */ /* 0x000fe2000fffe0ff */
[----:B------:R-:W-:Y:S01]  /*0370*/  R2UR UR50, R1 ;  /* 0x00000000013272ca */ /* 0x000fe200000e0000 */
[----:B------:R-:W-:-:S02]  /*0380*/  UIMAD UR38, UR47, UR46, URZ ;  /* 0x0000002e2f2672a4 */ /* 0x000fc4000f8e02ff */
[--C-:B------:R-:W-:Y:S01]  /*0390*/  IMAD R17, R9, UR47, R8.reuse ;  /* 0x0000002f09117c24 */ /* 0x100fe2000f8e0208 */
[----:B------:R-:W-:Y:S02]  /*03a0*/  UIMAD UR39, UR48, UR39, URZ ;  /* 0x00000027302772a4 */ /* 0x000fe4000f8e02ff */
[----:B------:R-:W-:Y:S01]  /*03b0*/  IMAD R0, R0, UR48, R8 ;  /* 0x0000003000007c24 */ /* 0x000fe2000f8e0208 */
[----:B------:R-:W-:Y:S01]  /*03c0*/  UIMAD UR38, UR4, UR48, UR38 ;  /* 0x00000030042672a4 */ /* 0x000fe2000f8e0226 */
[----:B------:R-:W-:Y:S01]  /*03d0*/  ISETP.GE.U32.AND P0, PT, R4, UR5, PT ;  /* 0x0000000504007c0c */ /* 0x000fe2000bf06070 */
[----:B------:R-:W-:Y:S01]  /*03e0*/  UIADD3 UR4, UPT, UPT, UR47, -0x2, URZ ;  /* 0xfffffffe2f047890 */ /* 0x000fe2000fffe0ff */
[----:B------:R-:W-:Y:S01]  /*03f0*/  VIADD R4, R8, 0xffffffff ;  /* 0xffffffff08047836 */ /* 0x000fe20000000000 */
[----:B------:R-:W-:Y:S01]  /*0400*/  LEA R5, R17, UR37, 0x3 ;  /* 0x0000002511057c11 */ /* 0x000fe2000f8e18ff */
[----:B0-----:R-:W-:Y:S02]  /*0410*/  IMAD.U32 R6, RZ, RZ, UR39 ;  /* 0x00000027ff067e24 */ /* 0x001fe4000f8e00ff */
[----:B------:R-:W-:Y:S01]  /*0420*/  VIADD R0, R0, UR38 ;  /* 0x0000002600007c36 */ /* 0x000fe20008000000 */
[----:B------:R-:W-:Y:S01]  /*0430*/  ISETP.GE.U32.OR P0, PT, R4, UR4, P0 ;  /* 0x0000000404007c0c */ /* 0x000fe20008706470 */
[----:B------:R-:W-:Y:S01]  /*0440*/  UIADD3 UR40, UP0, UPT, UR50, UR40, URZ ;  /* 0x0000002832287290 */ /* 0x000fe2000ff1e0ff */
[----:B------:R-:W-:-:S02]  /*0450*/  IMAD.U32 R38, RZ, RZ, UR37 ;  /* 0x00000025ff267e24 */ /* 0x000fc4000f8e00ff */
[----:B------:R-:W-:Y:S01]  /*0460*/  ISETP.GE.AND P1, PT, R0, UR39, PT ;  /* 0x0000002700007c0c */ /* 0x000fe2000bf26270 */
[----:B------:R-:W-:Y:S01]  /*0470*/  UIADD3.X UR41, UPT, UPT, URZ, UR41, URZ, UP0, !UPT ;  /* 0x00000029ff297290 */ /* 0x000fe200087fe4ff */
[----:B-----5:R0:W-:Y:S02]  /*0480*/  STS.64 [R5], R2 ;  /* 0x0000000205007388 */ /* 0x0201e40000000a00 */
[----:B0-----:R-:W-:-:S05]  /*0490*/  SEL R3, R6, RZ, P1 ;  /* 0x000000ff06037207 */ /* 0x001fca0000800000 */
[----:B------:R-:W-:Y:S01]  /*04a0*/  IMAD.IADD R16, R0, 0x1, -R3 ;  /* 0x0000000100107824 */ /* 0x000fe200078e0a03 */
[----:B----4-:R-:W-:Y:S06]  /*04b0*/  @P0 BRA `(.L_x_3) ;  /* 0x0000001400780947 */ /* 0x010fec0003800000 */
[----:B------:R-:W-:Y:S01]  /*04c0*/  IMAD.U32 R19, RZ, RZ, UR48 ;  /* 0x00000030ff137e24 */ /* 0x000fe2000f8e00ff */
[----:B------:R-:W0:Y:S01]  /*04d0*/  LDCU.128 UR4, c[0x0][0x3a0] ;  /* 0x00007400ff0477ac */ /* 0x000e220008000c00 */
[----:B------:R-:W-:Y:S01]  /*04e0*/  VIADD R4, R16, 0x1 ;  /* 0x0000000110047836 */ /* 0x000fe20000000000 */
[----:B------:R-:W-:Y:S01]  /*04f0*/  LOP3.LUT R35, RZ, UR48, RZ, 0x33, !PT ;  /* 0x00000030ff237c12 */ /* 0x000fe2000f8e33ff */
[----:B------:R-:W-:Y:S01]  /*0500*/  VIADD R34, R17, -UR47 ;  /* 0x8000002f11227c36 */ /* 0x000fe20008000000 */
[----:B------:R-:W-:Y:S01]  /*0510*/  IABS R5, R19 ;  /* 0x0000001300057213 */ /* 0x000fe20000000000 */
[----:B------:R-:W1:Y:S01]  /*0520*/  LDCU.128 UR8, c[0x0][0x3b0] ;  /* 0x00007600ff0877ac */ /* 0x000e620008000c00 */
[----:B------:R-:W-:Y:S01]  /*0530*/  IABS R8, R4 ;  /* 0x0000000400087213 */ /* 0x000fe20000000000 */
[----:B------:R-:W-:Y:S01]  /*0540*/  IMAD.MOV.U32 R18, RZ, RZ, RZ ;  /* 0x000000ffff127224 */ /* 0x000fe200078e00ff */
[----:B------:R-:W2:Y:S01]  /*0550*/  I2F.RP R0, R5 ;  /* 0x0000000500007306 */ /* 0x000ea20000209400 */
[----:B------:R-:W-:Y:S01]  /*0560*/  ISETP.GE.AND P1, PT, R4, RZ, PT ;  /* 0x000000ff0400720c */ /* 0x000fe20003f26270 */
[----:B------:R-:W3:Y:S01]  /*0570*/  LDCU.128 UR12, c[0x0][0x3c0] ;  /* 0x00007800ff0c77ac */ /* 0x000ee20008000c00 */
[----:B------:R-:W-:-:S05]  /*0580*/  IADD3 R19, PT, PT, -R19, UR39, RZ ;  /* 0x0000002713137c10 */ /* 0x000fca000fffe1ff */
[----:B--2---:R-:W2:Y:S02]  /*0590*/  MUFU.RCP R0, R0 ;  /* 0x0000000000007308 */ /* 0x004ea40000001000 */
[----:B--2---:R-:W-:-:S06]  /*05a0*/  VIADD R2, R0, 0xffffffe ;  /* 0x0ffffffe00027836 */ /* 0x004fcc0000000000 */
[----:B------:R2:W4:Y:S02]  /*05b0*/  F2I.FTZ.U32.TRUNC.NTZ R3, R2 ;  /* 0x0000000200037305 */ /* 0x000524000021f000 */
[----:B--2---:R-:W-:Y:S02]  /*05c0*/  IMAD.MOV.U32 R2, RZ, RZ, RZ ;  /* 0x000000ffff027224 */ /* 0x004fe400078e00ff */
[----:B----4-:R-:W-:-:S04]  /*05d0*/  IMAD.MOV R6, RZ, RZ, -R3 ;  /* 0x000000ffff067224 */ /* 0x010fc800078e0a03 */
[----:B------:R-:W-:Y:S01]  /*05e0*/  IMAD R7, R6, R5, RZ ;  /* 0x0000000506077224 */ /* 0x000fe200078e02ff */
[----:B------:R-:W-:-:S03]  /*05f0*/  IABS R6, R16 ;  /* 0x0000001000067213 */ /* 0x000fc60000000000 */
[----:B------:R-:W-:-:S06]  /*0600*/  IMAD.HI.U32 R3, R3, R7, R2 ;  /* 0x0000000703037227 */ /* 0x000fcc00078e0002 */
[----:B------:R-:W-:-:S04]  /*0610*/  IMAD.HI.U32 R0, R3, R6, RZ ;  /* 0x0000000603007227 */ /* 0x000fc800078e00ff */
[----:B------:R-:W-:-:S04]  /*0620*/  IMAD.HI.U32 R3, R3, R8, RZ ;  /* 0x0000000803037227 */ /* 0x000fc800078e00ff */
[----:B------:R-:W-:Y:S02]  /*0630*/  IMAD.MOV R0, RZ, RZ, -R0 ;  /* 0x000000ffff007224 */ /* 0x000fe400078e0a00 */
[----:B------:R-:W-:Y:S02]  /*0640*/  IMAD.MOV R3, RZ, RZ, -R3 ;  /* 0x000000ffff037224 */ /* 0x000fe400078e0a03 */
[C---:B------:R-:W-:Y:S02]  /*0650*/  IMAD R0, R5.reuse, R0, R6 ;  /* 0x0000000005007224 */ /* 0x040fe400078e0206 */
[----:B------:R-:W-:Y:S01]  /*0660*/  IMAD R2, R5, R3, R8 ;  /* 0x0000000305027224 */ /* 0x000fe200078e0208 */
[----:B------:R-:W-:Y:S01]  /*0670*/  IADD3 R3, P3, PT, R17, UR38, RZ ;  /* 0x0000002611037c10 */ /* 0x000fe2000ff7e0ff */
[----:B------:R-:W-:Y:S01]  /*0680*/  IMAD.U32 R6, RZ, RZ, UR38 ;  /* 0x00000026ff067e24 */ /* 0x000fe2000f8e00ff */
[C---:B------:R-:W-:Y:S02]  /*0690*/  ISETP.GT.U32.AND P0, PT, R5.reuse, R0, PT ;  /* 0x000000000500720c */ /* 0x040fe40003f04070 */
[----:B------:R-:W-:Y:S01]  /*06a0*/  ISETP.GT.U32.AND P2, PT, R5, R2, PT ;  /* 0x000000020500720c */ /* 0x000fe20003f44070 */
[----:B------:R-:W-:Y:S01]  /*06b0*/  IMAD.SHL.U32 R22, R3, 0x8, RZ ;  /* 0x0000000803167824 */ /* 0x000fe200078e00ff */
[----:B------:R-:W-:-:S04]  /*06c0*/  LEA.HI.X.SX32 R4, R6, RZ, 0x1, P3 ;  /* 0x000000ff06047211 */ /* 0x000fc800018f0eff */
[----:B------:R-:W-:Y:S02]  /*06d0*/  SHF.L.U64.HI R3, R3, 0x3, R4 ;  /* 0x0000000303037819 */ /* 0x000fe40000010204 */
[C---:B0-----:R-:W-:Y:S02]  /*06e0*/  IADD3 R30, P4, PT, R22.reuse, UR6, RZ ;  /* 0x00000006161e7c10 */ /* 0x041fe4000ff9e0ff */
[----:B-1----:R-:W-:Y:S01]  /*06f0*/  IADD3 R28, P5, PT, R22, UR8, RZ ;  /* 0x00000008161c7c10 */ /* 0x002fe2000ffbe0ff */
[--C-:B------:R-:W-:Y:S01]  /*0700*/  @!P0 IMAD.IADD R0, R0, 0x1, -R5.reuse ;  /* 0x0000000100008824 */ /* 0x100fe200078e0a05 */
[----:B------:R-:W-:Y:S01]  /*0710*/  IADD3 R32, P0, PT, R22, UR4, RZ ;  /* 0x0000000416207c10 */ /* 0x000fe2000ff1e0ff */
[----:B------:R-:W-:Y:S01]  /*0720*/  @!P2 IMAD.IADD R2, R2, 0x1, -R5 ;  /* 0x000000010202a824 */ /* 0x000fe200078e0a05 */
[----:B------:R-:W-:Y:S01]  /*0730*/  ULEA UR4, UR44, UR37, 0x3 ;  /* 0x000000252c047291 */ /* 0x000fe2000f8e18ff */
[----:B------:R-:W-:Y:S02]  /*0740*/  IADD3 R26, P6, PT, R22, UR10, RZ ;  /* 0x0000000a161a7c10 */ /* 0x000fe4000ffde0ff */
[----:B------:R-:W-:-:S02]  /*0750*/  ISETP.GT.U32.AND P3, PT, R5, R0, PT ;  /* 0x000000000500720c */ /* 0x000fc40003f64070 */
[----:B------:R-:W-:Y:S01]  /*0760*/  ISETP.GT.U32.AND P2, PT, R5, R2, PT ;  /* 0x000000020500720c */ /* 0x000fe20003f44070 */
[----:B------:R-:W-:Y:S01]  /*0770*/  IMAD.U32 R38, RZ, RZ, UR4 ;  /* 0x00000004ff267e24 */ /* 0x000fe2000f8e00ff */
[C---:B------:R-:W-:Y:S02]  /*0780*/  IADD3.X R33, PT, PT, R3.reuse, UR5, RZ, P0, !PT ;  /* 0x0000000503217c10 */ /* 0x040fe400087fe4ff */
[----:B------:R-:W-:Y:S02]  /*0790*/  ISETP.GE.AND P0, PT, R16, RZ, PT ;  /* 0x000000ff1000720c */ /* 0x000fe40003f06270 */
[C---:B------:R-:W-:Y:S02]  /*07a0*/  IADD3.X R31, PT, PT, R3.reuse, UR7, RZ, P4, !PT ;  /* 0x00000007031f7c10 */ /* 0x040fe4000a7fe4ff */
[C---:B------:R-:W-:Y:S02]  /*07b0*/  IADD3.X R29, PT, PT, R3.reuse, UR9, RZ, P5, !PT ;  /* 0x00000009031d7c10 */ /* 0x040fe4000affe4ff */
[----:B------:R-:W-:Y:S01]  /*07c0*/  IADD3.X R27, PT, PT, R3, UR11, RZ, P6, !PT ;  /* 0x0000000b031b7c10 */ /* 0x000fe2000b7fe4ff */
[--C-:B------:R-:W-:Y:S01]  /*07d0*/  @!P3 IMAD.IADD R0, R0, 0x1, -R5.reuse ;  /* 0x000000010000b824 */ /* 0x100fe200078e0a05 */
[----:B---3--:R-:W-:Y:S01]  /*07e0*/  IADD3 R24, P3, PT, R22, UR12, RZ ;  /* 0x0000000c16187c10 */ /* 0x008fe2000ff7e0ff */
[----:B------:R-:W-:Y:S01]  /*07f0*/  @!P2 IMAD.IADD R2, R2, 0x1, -R5 ;  /* 0x000000010202a824 */ /* 0x000fe200078e0a05 */
[----:B------:R-:W-:-:S02]  /*0800*/  ISETP.NE.AND P2, PT, RZ, UR48, PT ;  /* 0x00000030ff007c0c */ /* 0x000fc4000bf45270 */
[----:B------:R-:W-:Y:S01]  /*0810*/  IADD3 R22, P4, PT, R22, UR14, RZ ;  /* 0x0000000e16167c10 */ /* 0x000fe2000ff9e0ff */
[----:B------:R-:W-:Y:S01]  /*0820*/  @!P0 IMAD.MOV R0, RZ, RZ, -R0 ;  /* 0x000000ffff008224 */ /* 0x000fe200078e0a00 */
[C---:B------:R-:W-:Y:S01]  /*0830*/  IADD3.X R25, PT, PT, R3.reuse, UR13, RZ, P3, !PT ;  /* 0x0000000d03197c10 */ /* 0x040fe20009ffe4ff */
[----:B------:R-:W-:Y:S01]  /*0840*/  @!P1 IMAD.MOV R2, RZ, RZ, -R2 ;  /* 0x000000ffff029224 */ /* 0x000fe200078e0a02 */
[----:B------:R-:W-:Y:S02]  /*0850*/  IADD3.X R23, PT, PT, R3, UR15, RZ, P4, !PT ;  /* 0x0000000f03177c10 */ /* 0x000fe4000a7fe4ff */
[C---:B------:R-:W-:Y:S01]  /*0860*/  SEL R36, R35.reuse, R0, !P2 ;  /* 0x0000000023247207 */ /* 0x040fe20005000000 */
[----:B------:R-:W-:Y:S01]  /*0870*/  IMAD.U32 R0, RZ, RZ, UR37 ;  /* 0x00000025ff007e24 */ /* 0x000fe2000f8e00ff */
[----:B------:R-:W-:Y:S01]  /*0880*/  SEL R35, R35, R2, !P2 ;  /* 0x0000000223237207 */ /* 0x000fe20005000000 */
[----:B------:R-:W-:-:S07]  /*0890*/  IMAD R2, R17, 0x8, R38 ;  /* 0x0000000811027824 */ /* 0x000fce00078e0226 */
.L_x_25:
[----:B------:R0:W5:Y:S01]  /*08a0*/  LDG.E.64 R48, desc[UR52][R32.64] ;  /* 0x0000003420307981 */ /* 0x000162000c1e1b00 */
[----:B------:R-:W1:Y:S03]  /*08b0*/  LDC R37, c[0x0][0x3d8] ;  /* 0x0000f600ff257b82 */ /* 0x000e660000000800 */
[----:B------:R0:W5:Y:S04]  /*08c0*/  LDG.E.64 R46, desc[UR52][R30.64] ;  /* 0x000000341e2e7981 */ /* 0x000168000c1e1b00 */
[----:B------:R0:W5:Y:S04]  /*08d0*/  LDG.E.64 R44, desc[UR52][R28.64] ;  /* 0x000000341c2c7981 */ /* 0x000168000c1e1b00 */
[----:B------:R0:W5:Y:S04]  /*08e0*/  LDG.E.64 R42, desc[UR52][R26.64] ;  /* 0x000000341a2a7981 */ /* 0x000168000c1e1b00 */
[----:B------:R0:W5:Y:S04]  /*08f0*/  LDG.E.64 R4, desc[UR52][R24.64] ;  /* 0x0000003418047981 */ /* 0x000168000c1e1b00 */
[----:B------:R0:W5:Y:S01]  /*0900*/  LDG.E.64 R6, desc[UR52][R22.64] ;  /* 0x0000003416067981 */ /* 0x000162000c1e1b00 */
[----:B------:R-:W-:-:S02]  /*0910*/  ISETP.NE.AND P0, PT, R35, RZ, PT ;  /* 0x000000ff2300720c */ /* 0x000fc40003f05270 */
[----:B------:R-:W-:Y:S02]  /*0920*/  CS2R R20, SRZ ;  /* 0x0000000000147805 */ /* 0x000fe4000001ff00 */
[C---:B------:R-:W-:Y:S01]  /*0930*/  ISETP.GE.AND P2, PT, R16.reuse, UR49, PT ;  /* 0x0000003110007c0c */ /* 0x040fe2000bf46270 */
[----:B------:R-:W-:Y:S01]  /*0940*/  IMAD R41, R17, 0x8, R0 ;  /* 0x0000000811297824 */ /* 0x000fe200078e0200 */
[----:B------:R-:W-:Y:S01]  /*0950*/  ISETP.GE.AND P3, PT, R16, R19, PT ;  /* 0x000000131000720c */ /* 0x000fe20003f66270 */
[----:B------:R-:W-:Y:S01]  /*0960*/  IMAD.U32 R10, RZ, RZ, UR47 ;  /* 0x0000002fff0a7e24 */ /* 0x000fe2000f8e00ff */
[----:B------:R-:W-:Y:S02]  /*0970*/  ISETP.NE.AND P1, PT, R36, RZ, PT ;  /* 0x000000ff2400720c */ /* 0x000fe40003f25270 */
[----:B------:R-:W-:Y:S02]  /*0980*/  CS2R R12, SRZ ;  /* 0x00000000000c7805 */ /* 0x000fe4000001ff00 */
[----:B------:R-:W-:Y:S01]  /*0990*/  P2R R40, PR, RZ, 0x1 ;  /* 0x00000001ff287803 */ /* 0x000fe20000000000 */
[----:B------:R-:W-:Y:S01]  /*09a0*/  VIADD R18, R18, 0x2 ;  /* 0x0000000212127836 */ /* 0x000fe20000000000 */
[----:B------:R-:W-:-:S02]  /*09b0*/  P2R R3, PR, RZ, 0x4 ;  /* 0x00000004ff037803 */ /* 0x000fc40000000000 */
[----:B------:R-:W-:Y:S02]  /*09c0*/  CS2R R8, SRZ ;  /* 0x0000000000087805 */ /* 0x000fe4000001ff00 */
[----:B------:R-:W-:Y:S01]  /*09d0*/  P2R R3, PR, RZ, 0x8 ;  /* 0x00000008ff037803 */ /* 0x000fe20000000000 */
[----:B------:R-:W2:Y:S01]  /*09e0*/  @P0 LDS.64 R20, [R41+0x8] ;  /* 0x0000080029140984 */ /* 0x000ea20000000a00 */
[----:B-1----:R-:W-:Y:S01]  /*09f0*/  ISETP.NE.AND P0, PT, R37, 0x2, PT ;  /* 0x000000022500780c */ /* 0x002fe20003f05270 */
[----:B------:R-:W-:Y:S01]  /*0a00*/  @P2 IMAD R3, R34, 0x8, R0 ;  /* 0x0000000822032824 */ /* 0x000fe200078e0200 */
[----:B------:R-:W-:Y:S01]  /*0a10*/  P2R R39, PR, RZ, 0x2 ;  /* 0x00000002ff277803 */ /* 0x000fe20000000000 */
[----:B------:R-:W-:Y:S01]  /*0a20*/  @!P3 IMAD R0, R10, 0x8, R41 ;  /* 0x000000080a00b824 */ /* 0x000fe200078e0229 */
[----:B------:R-:W-:Y:S01]  /*0a30*/  CS2R R10, SRZ ;  /* 0x00000000000a7805 */ /* 0x000fe2000001ff00 */
[----:B------:R-:W1:Y:S01]  /*0a40*/  @P1 LDS.64 R12, [R41+-0x8] ;  /* 0xfffff800290c1984 */ /* 0x000e620000000a00 */
[----:B------:R-:W-:Y:S01]  /*0a50*/  ISETP.NE.AND P1, PT, R18, 0x64, PT ;  /* 0x000000641200780c */ /* 0x000fe20003f25270 */
[----:B------:R-:W-:Y:S02]  /*0a60*/  BSSY.RECONVERGENT B0, `(.L_x_4) ;  /* 0x0000067000007945 */ /* 0x000fe40003800200 */
[----:B------:R3:W4:Y:S04]  /*0a70*/  @!P3 LDS.64 R8, [R0] ;  /* 0x000000000008b984 */ /* 0x0007280000000a00 */
[----:B------:R0:W1:Y:S04]  /*0a80*/  @P2 LDS.64 R10, [R3] ;  /* 0x00000000030a2984 */ /* 0x0000680000000a00 */
[----:B------:R0:W1:Y:S01]  /*0a90*/  LDS.64 R14, [R41] ;  /* 0x00000000290e7984 */ /* 0x0000620000000a00 */
[----:B---3--:R-:W-:-:S02]  /*0aa0*/  LOP3.LUT R0, R16, 0x80000001, RZ, 0xc0, !PT ;  /* 0x8000000110007812 */ /* 0x008fc400078ec0ff */
[----:B0-----:R-:W-:Y:S02]  /*0ab0*/  P2R R3, PR, RZ, 0x1 ;  /* 0x00000001ff037803 */ /* 0x001fe40000000000 */
[----:B------:R-:W-:Y:S01]  /*0ac0*/  P2R R41, PR, RZ, 0x2 ;  /* 0x00000002ff297803 */ /* 0x000fe20000000000 */
[----:B------:R-:W-:Y:S06]  /*0ad0*/  @!P0 BRA `(.L_x_5) ;  /* 0x0000000000f88947 */ /* 0x000fec0003800000 */
[----:B------:R-:W-:-:S13]  /*0ae0*/  ISETP.NE.AND P0, PT, R37, 0x1, PT ;  /* 0x000000012500780c */ /* 0x000fda0003f05270 */
[----:B------:R-:W-:Y:S05]  /*0af0*/  @!P0 BRA `(.L_x_6) ;  /* 0x0000000000788947 */ /* 0x000fea0003800000 */
[----:B------:R-:W-:-:S13]  /*0b00*/  ISETP.NE.AND P0, PT, R37, RZ, PT ;  /* 0x000000ff2500720c */ /* 0x000fda0003f05270 */
[----:B------:R-:W-:Y:S05]  /*0b10*/  @P0 BRA `(.L_x_7) ;  /* 0x00000004006c0947 */ /* 0x000fea0003800000 */
[----:B-1---5:R-:W0:Y:S01]  /*0b20*/  MUFU.RCP64H R15, R45 ;  /* 0x0000002d000f7308 */ /* 0x022e220000001800 */
[----:B--2---:R-:W-:Y:S01]  /*0b30*/  DMUL R20, R42, R20 ;  /* 0x000000142a147228 */ /* 0x004fe20000000000 */
[----:B------:R-:W-:Y:S01]  /*0b40*/  IMAD.MOV.U32 R14, RZ, RZ, 0x1 ;  /* 0x00000001ff0e7424 */ /* 0x000fe200078e00ff */
[----:B------:R-:W-:Y:S06]  /*0b50*/  BSSY.RECONVERGENT B1, `(.L_x_8) ;  /* 0x0000017000017945 */ /* 0x000fec0003800200 */
[----:B------:R-:W-:Y:S02]  /*0b60*/  DFMA R20, R46, R12, R20 ;  /* 0x0000000c2e14722b */ /* 0x000fe40000000014 */
[----:B0-----:R-:W-:-:S06]  /*0b70*/  DFMA R12, -R44, R14, 1 ;  /* 0x3ff000002c0c742b */ /* 0x001fcc000000010e */
[----:B----4-:R-:W-:Y:S02]  /*0b80*/  DFMA R20, R4, R8, R20 ;  /* 0x000000080414722b */ /* 0x010fe40000000014 */
[----:B------:R-:W-:-:S06]  /*0b90*/  DFMA R12, R12, R12, R12 ;  /* 0x0000000c0c0c722b */ /* 0x000fcc000000000c */
[----:B------:R-:W-:Y:S02]  /*0ba0*/  DFMA R20, R6, R10, R20 ;  /* 0x0000000a0614722b */ /* 0x000fe40000000014 */
[----:B------:R-:W-:-:S06]  /*0bb0*/  DFMA R12, R14, R12, R14 ;  /* 0x0000000c0e0c722b */ /* 0x000fcc000000000e */
[----:B------:R-:W-:Y:S02]  /*0bc0*/  DADD R48, R48, -R20 ;  /* 0x0000000030307229 */ /* 0x000fe40000000814 */
[----:B------:R-:W-:-:S08]  /*0bd0*/  DFMA R4, -R44, R12, 1 ;  /* 0x3ff000002c04742b */ /* 0x000fd0000000010c */
[----:B------:R-:W-:Y:S01]  /*0be0*/  FSETP.GEU.AND P0, PT, |R49|, 6.5827683646048100446e-37, PT ;  /* 0x036000003100780b */ /* 0x000fe20003f0e200 */
[----:B------:R-:W-:-:S08]  /*0bf0*/  DFMA R4, R12, R4, R12 ;  /* 0x000000040c04722b */ /* 0x000fd0000000000c */
[----:B------:R-:W-:-:S08]  /*0c00*/  DMUL R14, R48, R4 ;  /* 0x00000004300e7228 */ /* 0x000fd00000000000 */
[----:B------:R-:W-:-:S08]  /*0c10*/  DFMA R6, -R44, R14, R48 ;  /* 0x0000000e2c06722b */ /* 0x000fd00000000130 */
[----:B------:R-:W-:-:S10]  /*0c20*/  DFMA R14, R4, R6, R14 ;  /* 0x00000006040e722b */ /* 0x000fd4000000000e */
[----:B------:R-:W-:-:S05]  /*0c30*/  FFMA R0, RZ, R45, R15 ;  /* 0x0000002dff007223 */ /* 0x000fca000000000f */
[----:B------:R-:W-:-:S13]  /*0c40*/  FSETP.GT.AND P1, PT, |R0|, 1.469367938527859385e-39, PT ;  /* 0x001000000000780b */ /* 0x000fda0003f24200 */
[----:B------:R-:W-:Y:S05]  /*0c50*/  @P1 BRA P0, `(.L_x_9) ;  /* 0x0000000000181947 */ /* 0x000fea0000000000 */
[----:B------:R-:W-:Y:S01]  /*0c60*/  IMAD.MOV.U32 R6, RZ, RZ, R44 ;  /* 0x000000ffff067224 */ /* 0x000fe200078e002c */
[----:B------:R-:W-:Y:S01]  /*0c70*/  MOV R46, 0xca0 ;  /* 0x00000ca0002e7802 */ /* 0x000fe20000000f00 */
[----:B------:R-:W-:-:S07]  /*0c80*/  IMAD.MOV.U32 R7, RZ, RZ, R45 ;  /* 0x000000ffff077224 */ /* 0x000fce00078e002d */
[----:B------:R-:W-:Y:S05]  /*0c90*/  CALL.REL.NOINC `($__internal_0_$__cuda_sm20_div_rn_f64_full) ;  /* 0x0000000c00dc7944 */ /* 0x000fea0003c00000 */
[----:B------:R-:W-:Y:S02]  /*0ca0*/  IMAD.MOV.U32 R14, RZ, RZ, R4 ;  /* 0x000000ffff0e7224 */ /* 0x000fe400078e0004 */
[----:B------:R-:W-:-:S07]  /*0cb0*/  IMAD.MOV.U32 R15, RZ, RZ, R5 ;  /* 0x000000ffff0f7224 */ /* 0x000fce00078e0005 */
.L_x_9:
[----:B------:R-:W-:Y:S05]  /*0cc0*/  BSYNC.RECONVERGENT B1 ;  /* 0x0000000000017941 */ /* 0x000fea0003800200 */
.L_x_8:
[----:B------:R-:W-:Y:S05]  /*0cd0*/  BRA `(.L_x_7) ;  /* 0x0000000000fc7947 */ /* 0x000fea0003800000 */
.L_x_6:
[----:B------:R-:W-:-:S13]  /*0ce0*/  ISETP.NE.AND P0, PT, R0, 0x1, PT ;  /* 0x000000010000780c */ /* 0x000fda0003f05270 */
        /* <DEDUP_REMOVED lines=27> */
.L_x_11:
[----:B------:R-:W-:Y:S05]  /*0ea0*/  BSYNC.RECONVERGENT B1 ;  /* 0x0000000000017941 */ /* 0x000fea0003800200 */
.L_x_10:
[----:B------:R-:W-:Y:S05]  /*0eb0*/  BRA `(.L_x_7) ;  /* 0x0000000000847947 */ /* 0x000fea0003800000 */
.L_x_5:
[----:B------:R-:W-:-:S13]  /*0ec0*/  ISETP.NE.AND P0, PT, R0, 0x1, PT ;  /* 0x000000010000780c */ /* 0x000fda0003f05270 */
[----:B------:R-:W-:Y:S05]  /*0ed0*/  @P0 BRA `(.L_x_7) ;  /* 0x00000000007c0947 */ /* 0x000fea0003800000 */
[----:B--2--5:R-:W-:Y:S01]  /*0ee0*/  DMUL R20, R42, R20 ;  /* 0x000000142a147228 */ /* 0x024fe20000000000 */
[----:B------:R-:W-:Y:S01]  /*0ef0*/  BSSY.RECONVERGENT B1, `(.L_x_12) ;  /* 0x0000017000017945 */ /* 0x000fe20003800200 */
[----:B------:R-:W0:Y:S01]  /*0f00*/  MUFU.RCP64H R43, R45 ;  /* 0x0000002d002b7308 */ /* 0x000e220000001800 */
[----:B------:R-:W-:-:S05]  /*0f10*/  IMAD.MOV.U32 R42, RZ, RZ, 0x1 ;  /* 0x00000001ff2a7424 */ /* 0x000fca00078e00ff */
[----:B-1----:R-:W-:-:S08]  /*0f20*/  DFMA R20, R46, R12, R20 ;  /* 0x0000000c2e14722b */ /* 0x002fd00000000014 */
[----:B----4-:R-:W-:Y:S02]  /*0f30*/  DFMA R20, R4, R8, R20 ;  /* 0x000000080414722b */ /* 0x010fe40000000014 */
[----:B0-----:R-:W-:-:S06]  /*0f40*/  DFMA R12, -R44, R42, 1 ;  /* 0x3ff000002c0c742b */ /* 0x001fcc000000012a */
[----:B------:R-:W-:Y:S02]  /*0f50*/  DFMA R20, R6, R10, R20 ;  /* 0x0000000a0614722b */ /* 0x000fe40000000014 */
[----:B------:R-:W-:-:S06]  /*0f60*/  DFMA R12, R12, R12, R12 ;  /* 0x0000000c0c0c722b */ /* 0x000fcc000000000c */
[----:B------:R-:W-:Y:S02]  /*0f70*/  DADD R48, R48, -R20 ;  /* 0x0000000030307229 */ /* 0x000fe40000000814 */
[----:B------:R-:W-:-:S08]  /*0f80*/  DFMA R12, R42, R12, R42 ;  /* 0x0000000c2a0c722b */ /* 0x000fd0000000002a */
[----:B------:R-:W-:Y:S01]  /*0f90*/  FSETP.GEU.AND P0, PT, |R49|, 6.5827683646048100446e-37, PT ;  /* 0x036000003100780b */ /* 0x000fe20003f0e200 */
[----:B------:R-:W-:-:S08]  /*0fa0*/  DFMA R4, -R44, R12, 1 ;  /* 0x3ff000002c04742b */ /* 0x000fd0000000010c */
        /* <DEDUP_REMOVED lines=11> */
.L_x_13:
[----:B------:R-:W-:Y:S05]  /*1060*/  BSYNC.RECONVERGENT B1 ;  /* 0x0000000000017941 */ /* 0x000fea0003800200 */
.L_x_12:
[----:B------:R-:W-:Y:S01]  /*1070*/  UMOV UR4, 0x5f6fd220 ;  /* 0x5f6fd22000047882 */ /* 0x000fe20000000000 */
[----:B------:R-:W-:Y:S02]  /*1080*/  UMOV UR5, 0x3fefce07 ;  /* 0x3fefce0700057882 */ /* 0x000fe40000000000 */
[----:B------:R-:W-:Y:S01]  /*1090*/  DMUL R14, R14, -UR4 ;  /* 0x800000040e0e7c28 */ /* 0x000fe20008000000 */
[----:B------:R-:W-:Y:S01]  /*10a0*/  UMOV UR4, 0xafb7e910 ;  /* 0xafb7e91000047882 */ /* 0x000fe20000000000 */
[----:B------:R-:W-:-:S06]  /*10b0*/  UMOV UR5, 0x3fffe703 ;  /* 0x3fffe70300057882 */ /* 0x000fcc0000000000 */
[----:B------:R-:W-:-:S11]  /*10c0*/  DFMA R14, R4, UR4, R14 ;  /* 0x00000004040e7c2b */ /* 0x000fd6000800000e */
.L_x_7:
[----:B------:R-:W-:Y:S05]  /*10d0*/  BSYNC.RECONVERGENT B0 ;  /* 0x0000000000007941 */ /* 0x000fea0003800200 */
.L_x_4:
[----:B-1----:R-:W-:Y:S01]  /*10e0*/  STS.64 [R2], R14 ;  /* 0x0000000e02007388 */ /* 0x002fe20000000a00 */
[----:B------:R-:W-:Y:S05]  /*10f0*/  WARPSYNC.ALL ;  /* 0x0000000000007948 */ /* 0x000fea0003800000 */
[----:B------:R-:W-:Y:S01]  /*1100*/  BAR.SYNC.DEFER_BLOCKING 0x0 ;  /* 0x0000000000007b1d */ /* 0x000fe20000010000 */
[----:B------:R-:W-:Y:S01]  /*1110*/  IMAD.U32 R12, RZ, RZ, UR46 ;  /* 0x0000002eff0c7e24 */ /* 0x000fe2000f8e00ff */
[----:B------:R-:W-:Y:S01]  /*1120*/  MOV R0, 0x10 ;  /* 0x0000001000007802 */ /* 0x000fe20000000f00 */
[----:B------:R-:W-:Y:S02]  /*1130*/  IMAD.U32 R13, RZ, RZ, UR45 ;  /* 0x0000002dff0d7e24 */ /* 0x000fe4000f8e00ff */
[----:B-----5:R-:W-:-:S03]  /*1140*/  IMAD.U32 R6, RZ, RZ, UR40 ;  /* 0x00000028ff067e24 */ /* 0x020fc6000f8e00ff */
[----:B------:R0:W1:Y:S01]  /*1150*/  LDC.64 R10, c[0x4][R0] ;  /* 0x01000000000a7b82 */ /* 0x0000620000000a00 */
[----:B------:R-:W3:Y:S01]  /*1160*/  LDCU.64 UR4, c[0x4][0x8] ;  /* 0x01000100ff0477ac */ /* 0x000ee20008000a00 */
[----:B------:R-:W-:Y:S01]  /*1170*/  STL.64 [R1], R12 ;  /* 0x0000000c01007387 */ /* 0x000fe20000100a00 */
[----:B------:R-:W-:-:S03]  /*1180*/  IMAD.U32 R7, RZ, RZ, UR41 ;  /* 0x00000029ff077e24 */ /* 0x000fc6000f8e00ff */
[----:B------:R-:W-:Y:S04]  /*1190*/  STL.64 [R1+0x8], R16 ;  /* 0x0000081001007387 */ /* 0x000fe80000100a00 */
[----:B----4-:R-:W4:Y:S01]  /*11a0*/  LDS.64 R8, [R2] ;  /* 0x0000000002087984 */ /* 0x010f220000000a00 */
[----:B---3--:R-:W-:Y:S02]  /*11b0*/  IMAD.U32 R4, RZ, RZ, UR4 ;  /* 0x00000004ff047e24 */ /* 0x008fe4000f8e00ff */
[----:B------:R-:W-:Y:S01]  /*11c0*/  IMAD.U32 R5, RZ, RZ, UR5 ;  /* 0x00000005ff057e24 */ /* 0x000fe2000f8e00ff */
[----:B-1--4-:R0:W-:Y:S06]  /*11d0*/  STL.64 [R1+0x10], R8 ;  /* 0x0000100801007387 */ /* 0x0121ec0000100a00 */
[----:B--2---:R-:W-:-:S07]  /*11e0*/  LEPC R20, `(.L_x_14) ;  /* 0x000000001014794e */ /* 0x004fce0000000000 */
[----:B0-----:R-:W-:Y:S05]  /*11f0*/  CALL.ABS.NOINC R10 ;  /* 0x000000000a007343 */ /* 0x001fea0003c00000 */
.L_x_14:
[----:B------:R0:W5:Y:S01]  /*1200*/  LDG.E.64 R48, desc[UR52][R32.64] ;  /* 0x0000003420307981 */ /* 0x000162000c1e1b00 */
[----:B------:R-:W-:Y:S02]  /*1210*/  ISETP.NE.AND P5, PT, R39, RZ, PT ;  /* 0x000000ff2700720c */ /* 0x000fe40003fa5270 */
[----:B------:R-:W-:Y:S01]  /*1220*/  ISETP.NE.AND P6, PT, R40, RZ, PT ;  /* 0x000000ff2800720c */ /* 0x000fe20003fc5270 */
[----:B------:R0:W5:Y:S04]  /*1230*/  LDG.E.64 R4, desc[UR52][R30.64] ;  /* 0x000000341e047981 */ /* 0x000168000c1e1b00 */
[----:B------:R0:W5:Y:S04]  /*1240*/  LDG.E.64 R6, desc[UR52][R28.64] ;  /* 0x000000341c067981 */ /* 0x000168000c1e1b00 */
[----:B------:R0:W5:Y:S04]  /*1250*/  LDG.E.64 R8, desc[UR52][R26.64] ;  /* 0x000000341a087981 */ /* 0x000168000c1e1b00 */
[----:B------:R0:W5:Y:S04]  /*1260*/  LDG.E.64 R10, desc[UR52][R24.64] ;  /* 0x00000034180a7981 */ /* 0x000168000c1e1b00 */
[----:B------:R0:W5:Y:S01]  /*1270*/  LDG.E.64 R12, desc[UR52][R22.64] ;  /* 0x00000034160c7981 */ /* 0x000162000c1e1b00 */
[----:B------:R-:W-:-:S02]  /*1280*/  ISETP.GE.AND P3, PT, R16, UR49, PT ;  /* 0x0000003110007c0c */ /* 0x000fc4000bf66270 */
[----:B------:R-:W-:Y:S01]  /*1290*/  ISETP.GE.AND P4, PT, R16, R19, PT ;  /* 0x000000131000720c */ /* 0x000fe20003f86270 */
[----:B------:R-:W-:Y:S01]  /*12a0*/  IMAD.U32 R15, RZ, RZ, UR47 ;  /* 0x0000002fff0f7e24 */ /* 0x000fe2000f8e00ff */
[----:B------:R-:W-:Y:S02]  /*12b0*/  CS2R R20, SRZ ;  /* 0x0000000000147805 */ /* 0x000fe4000001ff00 */
[----:B------:R-:W-:Y:S02]  /*12c0*/  CS2R R42, SRZ ;  /* 0x00000000002a7805 */ /* 0x000fe4000001ff00 */
[----:B------:R-:W-:Y:S02]  /*12d0*/  CS2R R44, SRZ ;  /* 0x00000000002c7805 */ /* 0x000fe4000001ff00 */
[----:B------:R-:W-:Y:S01]  /*12e0*/  CS2R R46, SRZ ;  /* 0x00000000002e7805 */ /* 0x000fe2000001ff00 */
[----:B------:R-:W1:Y:S03]  /*12f0*/  LDC R39, c[0x0][0x3d8] ;  /* 0x0000f600ff277b82 */ /* 0x000e660000000800 */
[----:B------:R0:W2:Y:S01]  /*1300*/  @P5 LDS.64 R44, [R2+-0x8] ;  /* 0xfffff800022c5984 */ /* 0x0000a20000000a00 */
[----:B------:R-:W-:-:S02]  /*1310*/  @P3 IMAD R3, R34, 0x8, R38 ;  /* 0x0000000822033824 */ /* 0x000fc400078e0226 */
[----:B------:R-:W-:Y:S01]  /*1320*/  @!P4 IMAD R0, R15, 0x8, R2 ;  /* 0x000000080f00c824 */ /* 0x000fe200078e0202 */
[----:B------:R0:W3:Y:S04]  /*1330*/  @P6 LDS.64 R46, [R2+0x8] ;  /* 0x00000800022e6984 */ /* 0x0000e80000000a00 */
[----:B------:R0:W4:Y:S04]  /*1340*/  @P3 LDS.64 R42, [R3] ;  /* 0x00000000032a3984 */ /* 0x0001280000000a00 */
[----:B------:R0:W0:Y:S01]  /*1350*/  @!P4 LDS.64 R20, [R0] ;  /* 0x000000000014c984 */ /* 0x0000220000000a00 */
[----:B-1----:R-:W-:Y:S01]  /*1360*/  ISETP.NE.AND P0, PT, R39, RZ, PT ;  /* 0x000000ff2700720c */ /* 0x002fe20003f05270 */
[----:B------:R-:W-:-:S12]  /*1370*/  BSSY.RECONVERGENT B0, `(.L_x_15) ;  /* 0x000005d000007945 */ /* 0x000fd80003800200 */
[----:B0-234-:R-:W-:Y:S05]  /*1380*/  @!P0 BRA `(.L_x_16) ;  /* 0x0000000400088947 */ /* 0x01dfea0003800000 */
[----:B------:R0:W1:Y:S01]  /*1390*/  LDS.64 R14, [R2] ;  /* 0x00000000020e7984 */ /* 0x0000620000000a00 */
[----:B------:R-:W-:-:S13]  /*13a0*/  ISETP.NE.AND P6, PT, R37, 0x2, PT ;  /* 0x000000022500780c */ /* 0x000fda0003fc5270 */
[----:B0-----:R-:W-:Y:S05]  /*13b0*/  @!P6 BRA `(.L_x_17) ;  /* 0x000000000078e947 */ /* 0x001fea0003800000 */
[----:B------:R-:W-:-:S04]  /*13c0*/  LOP3.LUT R0, R16, 0x80000001, RZ, 0xc0, !PT ;  /* 0x8000000110007812 */ /* 0x000fc800078ec0ff */
[----:B------:R-:W-:-:S04]  /*13d0*/  ISETP.NE.AND P0, PT, R0, 0x1, PT ;  /* 0x000000010000780c */ /* 0x000fc80003f05270 */
[----:B------:R-:W-:-:S13]  /*13e0*/  ISETP.NE.OR P0, PT, R39, 0x1, P0 ;  /* 0x000000012700780c */ /* 0x000fda0000705670 */
[----:B------:R-:W-:Y:S05]  /*13f0*/  @P0 BRA `(.L_x_18) ;  /* 0x0000000400500947 */ /* 0x000fea0003800000 */
[----:B-1---5:R-:W0:Y:S01]  /*1400*/  MUFU.RCP64H R15, R7 ;  /* 0x00000007000f7308 */ /* 0x022e220000001800 */
[----:B------:R-:W-:Y:S01]  /*1410*/  DMUL R8, R8, R46 ;  /* 0x0000002e08087228 */ /* 0x000fe20000000000 */
[----:B------:R-:W-:Y:S01]  /*1420*/  IMAD.MOV.U32 R14, RZ, RZ, 0x1 ;  /* 0x00000001ff0e7424 */ /* 0x000fe200078e00ff */
[----:B------:R-:W-:Y:S06]  /*1430*/  BSSY.RECONVERGENT B1, `(.L_x_19) ;  /* 0x0000015000017945 */ /* 0x000fec0003800200 */
[----:B------:R-:W-:Y:S02]  /*1440*/  DFMA R8, R4, R44, R8 ;  /* 0x0000002c0408722b */ /* 0x000fe40000000008 */
[----:B0-----:R-:W-:-:S06]  /*1450*/  DFMA R4, -R6, R14, 1 ;  /* 0x3ff000000604742b */ /* 0x001fcc000000010e */
[----:B------:R-:W-:Y:S02]  /*1460*/  DFMA R8, R10, R20, R8 ;  /* 0x000000140a08722b */ /* 0x000fe40000000008 */
        /* <DEDUP_REMOVED lines=13> */
[----:B------:R-:W-:-:S07]  /*1540*/  MOV R46, 0x1560 ;  /* 0x00001560002e7802 */ /* 0x000fce0000000f00 */
[----:B------:R-:W-:Y:S05]  /*1550*/  CALL.REL.NOINC `($__internal_0_$__cuda_sm20_div_rn_f64_full) ;  /* 0x0000000400ac7944 */ /* 0x000fea0003c00000 */
[----:B------:R-:W-:Y:S02]  /*1560*/  IMAD.MOV.U32 R14, RZ, RZ, R4 ;  /* 0x000000ffff0e7224 */ /* 0x000fe400078e0004 */
[----:B------:R-:W-:-:S07]  /*1570*/  IMAD.MOV.U32 R15, RZ, RZ, R5 ;  /* 0x000000ffff0f7224 */ /* 0x000fce00078e0005 */
.L_x_20:
[----:B------:R-:W-:Y:S05]  /*1580*/  BSYNC.RECONVERGENT B1 ;  /* 0x0000000000017941 */ /* 0x000fea0003800200 */
.L_x_19:
[----:B------:R-:W-:Y:S05]  /*1590*/  BRA `(.L_x_18) ;  /* 0x0000000000e87947 */ /* 0x000fea0003800000 */
.L_x_17:
[----:B------:R-:W-:-:S04]  /*15a0*/  LOP3.LUT R0, R16, 0x80000001, RZ, 0xc0, !PT ;  /* 0x8000000110007812 */ /* 0x000fc800078ec0ff */
[----:B------:R-:W-:-:S13]  /*15b0*/  ISETP.NE.AND P0, PT, R0, 0x1, PT ;  /* 0x000000010000780c */ /* 0x000fda0003f05270 */
[----:B------:R-:W-:Y:S05]  /*15c0*/  @P0 BRA `(.L_x_18) ;  /* 0x0000000000dc0947 */ /* 0x000fea0003800000 */
[----:B-----5:R-:W-:Y:S01]  /*15d0*/  DMUL R46, R8, R46 ;  /* 0x0000002e082e7228 */ /* 0x020fe20000000000 */
[----:B------:R-:W-:Y:S01]  /*15e0*/  BSSY.RECONVERGENT B1, `(.L_x_21) ;  /* 0x0000015000017945 */ /* 0x000fe20003800200 */
[----:B------:R-:W0:Y:S01]  /*15f0*/  MUFU.RCP64H R9, R7 ;  /* 0x0000000700097308 */ /* 0x000e220000001800 */
[----:B------:R-:W-:-:S05]  /*1600*/  IMAD.MOV.U32 R8, RZ, RZ, 0x1 ;  /* 0x00000001ff087424 */ /* 0x000fca00078e00ff */
[----:B------:R-:W-:-:S08]  /*1610*/  DFMA R46, R4, R44, R46 ;  /* 0x0000002c042e722b */ /* 0x000fd0000000002e */
[----:B------:R-:W-:Y:S02]  /*1620*/  DFMA R46, R10, R20, R46 ;  /* 0x000000140a2e722b */ /* 0x000fe4000000002e */
        /* <DEDUP_REMOVED lines=15> */
[----:B-1----:R-:W-:Y:S05]  /*1720*/  CALL.REL.NOINC `($__internal_0_$__cuda_sm20_div_rn_f64_full) ;  /* 0x0000000400387944 */ /* 0x002fea0003c00000 */
.L_x_22:
[----:B------:R-:W-:Y:S05]  /*1730*/  BSYNC.RECONVERGENT B1 ;  /* 0x0000000000017941 */ /* 0x000fea0003800200 */
.L_x_21:
[----:B------:R-:W-:Y:S01]  /*1740*/  UMOV UR4, 0x5f6fd220 ;  /* 0x5f6fd22000047882 */ /* 0x000fe20000000000 */
[----:B------:R-:W-:Y:S02]  /*1750*/  UMOV UR5, 0x3fefce07 ;  /* 0x3fefce0700057882 */ /* 0x000fe40000000000 */
[----:B-1----:R-:W-:Y:S01]  /*1760*/  DMUL R14, R14, -UR4 ;  /* 0x800000040e0e7c28 */ /* 0x002fe20008000000 */
[----:B------:R-:W-:Y:S01]  /*1770*/  UMOV UR4, 0xafb7e910 ;  /* 0xafb7e91000047882 */ /* 0x000fe20000000000 */
[----:B------:R-:W-:-:S06]  /*1780*/  UMOV UR5, 0x3fffe703 ;  /* 0x3fffe70300057882 */ /* 0x000fcc0000000000 */
[----:B------:R-:W-:Y:S01]  /*1790*/  DFMA R14, R4, UR4, R14 ;  /* 0x00000004040e7c2b */ /* 0x000fe2000800000e */
[----:B------:R-:W-:Y:S10]  /*17a0*/  BRA `(.L_x_18) ;  /* 0x0000000000647947 */ /* 0x000ff40003800000 */
.L_x_16:
[----:B-----5:R-:W0:Y:S01]  /*17b0*/  MUFU.RCP64H R15, R7 ;  /* 0x00000007000f7308 */ /* 0x020e220000001800 */
        /* <DEDUP_REMOVED lines=23> */
.L_x_23:
[----:B------:R-:W-:Y:S05]  /*1930*/  BSYNC.RECONVERGENT B1 ;  /* 0x0000000000017941 */ /* 0x000fea0003800200 */
.L_x_18:
[----:B------:R-:W-:Y:S05]  /*1940*/  BSYNC.RECONVERGENT B0 ;  /* 0x0000000000007941 */ /* 0x000fea0003800200 */
.L_x_15:
[----:B-1----:R-:W-:Y:S01]  /*1950*/  STS.64 [R2], R14 ;  /* 0x0000000e02007388 */ /* 0x002fe20000000a00 */
[----:B------:R-:W-:Y:S05]  /*1960*/  WARPSYNC.ALL ;  /* 0x0000000000007948 */ /* 0x000fea0003800000 */
[----:B------:R-:W-:Y:S01]  /*1970*/  BAR.SYNC.DEFER_BLOCKING 0x0 ;  /* 0x0000000000007b1d */ /* 0x000fe20000010000 */
[----:B-----5:R-:W-:Y:S01]  /*1980*/  IMAD.U32 R12, RZ, RZ, UR46 ;  /* 0x0000002eff0c7e24 */ /* 0x020fe2000f8e00ff */
[----:B------:R-:W-:Y:S01]  /*1990*/  MOV R0, 0x10 ;  /* 0x0000001000007802 */ /* 0x000fe20000000f00 */
[----:B------:R-:W-:Y:S02]  /*19a0*/  IMAD.U32 R13, RZ, RZ, UR45 ;  /* 0x0000002dff0d7e24 */ /* 0x000fe4000f8e00ff */
[----:B------:R-:W-:-:S03]  /*19b0*/  IMAD.U32 R6, RZ, RZ, UR40 ;  /* 0x00000028ff067e24 */ /* 0x000fc6000f8e00ff */
[----:B------:R0:W1:Y:S01]  /*19c0*/  LDC.64 R10, c[0x4][R0] ;  /* 0x01000000000a7b82 */ /* 0x0000620000000a00 */
[----:B------:R-:W2:Y:S01]  /*19d0*/  LDCU.64 UR4, c[0x4][0x8] ;  /* 0x01000100ff0477ac */ /* 0x000ea20008000a00 */
[----:B------:R-:W-:Y:S01]  /*19e0*/  STL.64 [R1], R12 ;  /* 0x0000000c01007387 */ /* 0x000fe20000100a00 */
[----:B------:R-:W-:-:S03]  /*19f0*/  IMAD.U32 R7, RZ, RZ, UR41 ;  /* 0x00000029ff077e24 */ /* 0x000fc6000f8e00ff */
[----:B------:R-:W-:Y:S04]  /*1a00*/  STL.64 [R1+0x8], R16 ;  /* 0x0000081001007387 */ /* 0x000fe80000100a00 */
[----:B------:R-:W3:Y:S01]  /*1a10*/  LDS.64 R8, [R2] ;  /* 0x0000000002087984 */ /* 0x000ee20000000a00 */
[----:B--2---:R-:W-:Y:S02]  /*1a20*/  IMAD.U32 R4, RZ, RZ, UR4 ;  /* 0x00000004ff047e24 */ /* 0x004fe4000f8e00ff */
[----:B------:R-:W-:Y:S01]  /*1a30*/  IMAD.U32 R5, RZ, RZ, UR5 ;  /* 0x00000005ff057e24 */ /* 0x000fe2000f8e00ff */
[----:B-1-3--:R0:W-:Y:S06]  /*1a40*/  STL.64 [R1+0x10], R8 ;  /* 0x0000100801007387 */ /* 0x00a1ec0000100a00 */
[----:B------:R-:W-:-:S07]  /*1a50*/  LEPC R20, `(.L_x_24) ;  /* 0x000000001014794e */ /* 0x000fce0000000000 */
[----:B0-----:R-:W-:Y:S05]  /*1a60*/  CALL.ABS.NOINC R10 ;  /* 0x000000000a007343 */ /* 0x001fea0003c00000 */
.L_x_24:
[----:B------:R-:W-:Y:S01]  /*1a70*/  ISETP.NE.AND P6, PT, R41, RZ, PT ;  /* 0x000000ff2900720c */ /* 0x000fe20003fc5270 */
[----:B------:R-:W-:-:S12]  /*1a80*/  IMAD.MOV.U32 R0, RZ, RZ, R38 ;  /* 0x000000ffff007224 */ /* 0x000fd800078e0026 */
[----:B------:R-:W-:Y:S05]  /*1a90*/  @P6 BRA `(.L_x_25) ;  /* 0xffffffec00806947 */ /* 0x000fea000383ffff */
.L_x_3:
[----:B------:R-:W-:-:S13]  /*1aa0*/  ISETP.GE.U32.AND P0, PT, R17, UR43, PT ;  /* 0x0000002b11007c0c */ /* 0x000fda000bf06070 */
[----:B------:R-:W-:Y:S05]  /*1ab0*/  @P0 EXIT ;  /* 0x000000000000094d */ /* 0x000fea0003800000 */
[----:B------:R-:W0:Y:S01]  /*1ac0*/  S2R R0, SR_TID.Y ;  /* 0x0000000000007919 */ /* 0x000e220000002200 */
[----:B------:R-:W-:Y:S01]  /*1ad0*/  IMAD R2, R17, 0x8, R38 ;  /* 0x0000000811027824 */ /* 0x000fe200078e0226 */
[----:B------:R-:W1:Y:S01]  /*1ae0*/  LDCU.128 UR4, c[0x0][0x390] ;  /* 0x00007200ff0477ac */ /* 0x000e620008000c00 */
[----:B------:R-:W2:Y:S01]  /*1af0*/  S2R R3, SR_TID.X ;  /* 0x0000000000037919 */ /* 0x000ea20000002100 */
[----:B0-----:R-:W-:-:S05]  /*1b00*/  LOP3.LUT R0, RZ, R0, RZ, 0x33, !PT ;  /* 0x00000000ff007212 */ /* 0x001fca00078e33ff */
[----:B------:R-:W-:-:S04]  /*1b10*/  VIADD R0, R0, UR47 ;  /* 0x0000002f00007c36 */ /* 0x000fc80008000000 */
[----:B--2---:R-:W-:Y:S01]  /*1b20*/  IMAD R3, R0, UR47, R3 ;  /* 0x0000002f00037c24 */ /* 0x004fe2000f8e0203 */
[----:B------:R-:W-:-:S03]  /*1b30*/  IADD3 R0, P0, PT, R17, UR36, RZ ;  /* 0x0000002411007c10 */ /* 0x000fc6000ff1e0ff */
[----:B------:R-:W-:Y:S02]  /*1b40*/  IMAD R4, R3, 0x8, R38 ;  /* 0x0000000803047824 */ /* 0x000fe400078e0226 */
[----:B------:R-:W0:Y:S01]  /*1b50*/  LDS.64 R2, [R2] ;  /* 0x0000000002027984 */ /* 0x000e220000000a00 */
[----:B------:R-:W-:Y:S02]  /*1b60*/  IMAD.X R7, RZ, RZ, UR42, P0 ;  /* 0x0000002aff077e24 */ /* 0x000fe400080e06ff */
[C---:B------:R-:W-:Y:S01]  /*1b70*/  IMAD.SHL.U32 R8, R0.reuse, 0x8, RZ ;  /* 0x0000000800087824 */ /* 0x040fe200078e00ff */
[----:B------:R-:W2:Y:S02]  /*1b80*/  LDS.64 R4, [R4] ;  /* 0x0000000004047984 */ /* 0x000ea40000000a00 */
[----:B------:R-:W-:Y:S02]  /*1b90*/  SHF.L.U64.HI R0, R0, 0x3, R7 ;  /* 0x0000000300007819 */ /* 0x000fe40000010207 */
[----:B-1----:R-:W-:-:S02]  /*1ba0*/  IADD3 R6, P0, PT, R8, UR6, RZ ;  /* 0x0000000608067c10 */ /* 0x002fc4000ff1e0ff */
[----:B------:R-:W-:Y:S02]  /*1bb0*/  IADD3 R8, P1, PT, R8, UR4, RZ ;  /* 0x0000000408087c10 */ /* 0x000fe4000ff3e0ff */
[C---:B------:R-:W-:Y:S02]  /*1bc0*/  IADD3.X R7, PT, PT, R0.reuse, UR7, RZ, P0, !PT ;  /* 0x0000000700077c10 */ /* 0x040fe400087fe4ff */
[----:B------:R-:W-:-:S03]  /*1bd0*/  IADD3.X R9, PT, PT, R0, UR5, RZ, P1, !PT ;  /* 0x0000000500097c10 */ /* 0x000fc60008ffe4ff */
[----:B0-----:R-:W-:Y:S04]  /*1be0*/  STG.E.64 desc[UR52][R6.64], R2 ;  /* 0x0000000206007986 */ /* 0x001fe8000c101b34 */
[----:B--2---:R-:W-:Y:S01]  /*1bf0*/  STG.E.64 desc[UR52][R8.64], R4 ;  /* 0x0000000408007986 */ /* 0x004fe2000c101b34 */
[----:B------:R-:W-:Y:S05]  /*1c00*/  EXIT ;  /* 0x000000000000794d */ /* 0x000fea0003800000 */
        .weak           $__internal_0_$__cuda_sm20_div_rn_f64_full
        .type           $__internal_0_$__cuda_sm20_div_rn_f64_full,@function
        .size           $__internal_0_$__cuda_sm20_div_rn_f64_full,(.L_x_150 - $__internal_0_$__cuda_sm20_div_rn_f64_full)
$__internal_0_$__cuda_sm20_div_rn_f64_full:
[C---:B------:R-:W-:Y:S01]  /*1c10*/  FSETP.GEU.AND P0, PT, |R7|.reuse, 1.469367938527859385e-39, PT ;  /* 0x001000000700780b */ /* 0x040fe20003f0e200 */
[----:B------:R-:W-:Y:S01]  /*1c20*/  IMAD.MOV.U32 R9, RZ, RZ, R49 ;  /* 0x000000ffff097224 */ /* 0x000fe200078e0031 */
[C---:B------:R-:W-:Y:S01]  /*1c30*/  LOP3.LUT R4, R7.reuse, 0x800fffff, RZ, 0xc0, !PT ;  /* 0x800fffff07047812 */ /* 0x040fe200078ec0ff */
[----:B------:R-:W-:Y:S01]  /*1c40*/  IMAD.MOV.U32 R0, RZ, RZ, 0x1ca00000 ;  /* 0x1ca00000ff007424 */ /* 0x000fe200078e00ff */
[----:B------:R-:W-:Y:S01]  /*1c50*/  LOP3.LUT R10, R7, 0x7ff00000, RZ, 0xc0, !PT ;  /* 0x7ff00000070a7812 */ /* 0x000fe200078ec0ff */
[----:B------:R-:W-:Y:S01]  /*1c60*/  IMAD.MOV.U32 R8, RZ, RZ, R48 ;  /* 0x000000ffff087224 */ /* 0x000fe200078e0030 */
[----:B------:R-:W-:Y:S01]  /*1c70*/  LOP3.LUT R5, R4, 0x3ff00000, RZ, 0xfc, !PT ;  /* 0x3ff0000004057812 */ /* 0x000fe200078efcff */
[----:B------:R-:W-:Y:S01]  /*1c80*/  IMAD.MOV.U32 R4, RZ, RZ, R6 ;  /* 0x000000ffff047224 */ /* 0x000fe200078e0006 */
[----:B------:R-:W-:Y:S01]  /*1c90*/  LOP3.LUT R3, R9, 0x7ff00000, RZ, 0xc0, !PT ;  /* 0x7ff0000009037812 */ /* 0x000fe200078ec0ff */
[----:B------:R-:W-:Y:S01]  /*1ca0*/  IMAD.MOV.U32 R44, RZ, RZ, R10 ;  /* 0x000000ffff2c7224 */ /* 0x000fe200078e000a */
[----:B------:R-:W-:Y:S03]  /*1cb0*/  BSSY.RECONVERGENT B2, `(.L_x_26) ;  /* 0x0000050000027945 */ /* 0x000fe60003800200 */
[----:B------:R-:W-:-:S06]  /*1cc0*/  @!P0 DMUL R4, R6, 8.98846567431157953865e+307 ;  /* 0x7fe0000006048828 */ /* 0x000fcc0000000000 */
[----:B------:R-:W0:Y:S04]  /*1cd0*/  MUFU.RCP64H R11, R5 ;  /* 0x00000005000b7308 */ /* 0x000e280000001800 */
[----:B------:R-:W-:Y:S02]  /*1ce0*/  @!P0 LOP3.LUT R44, R5, 0x7ff00000, RZ, 0xc0, !PT ;  /* 0x7ff00000052c8812 */ /* 0x000fe400078ec0ff */
[----:B------:R-:W-:-:S04]  /*1cf0*/  ISETP.GE.U32.AND P0, PT, R3, R10, PT ;  /* 0x0000000a0300720c */ /* 0x000fc80003f06070 */
[----:B------:R-:W-:Y:S02]  /*1d00*/  SEL R21, R0, 0x63400000, !P0 ;  /* 0x6340000000157807 */ /* 0x000fe40004000000 */
[----:B------:R-:W-:-:S13]  /*1d10*/  FSETP.GEU.AND P0, PT, |R9|, 1.469367938527859385e-39, PT ;  /* 0x001000000900780b */ /* 0x000fda0003f0e200 */
[----:B------:R-:W-:Y:S01]  /*1d20*/  @!P0 LOP3.LUT R10, R7, 0x7ff00000, RZ, 0xc0, !PT ;  /* 0x7ff00000070a8812 */ /* 0x000fe200078ec0ff */
[----:B------:R-:W-:-:S03]  /*1d30*/  @!P0 IMAD.MOV.U32 R42, RZ, RZ, RZ ;  /* 0x000000ffff2a8224 */ /* 0x000fc600078e00ff */
[----:B------:R-:W-:Y:S01]  /*1d40*/  @!P0 ISETP.GE.U32.AND P1, PT, R3, R10, PT ;  /* 0x0000000a0300820c */ /* 0x000fe20003f26070 */
[----:B------:R-:W-:-:S03]  /*1d50*/  IMAD.MOV.U32 R10, RZ, RZ, 0x1 ;  /* 0x00000001ff0a7424 */ /* 0x000fc600078e00ff */
[----:B------:R-:W-:-:S03]  /*1d60*/  @!P0 SEL R43, R0, 0x63400000, !P1 ;  /* 0x63400000002b8807 */ /* 0x000fc60004800000 */
[----:B0-----:R-:W-:Y:S01]  /*1d70*/  DFMA R12, R10, -R4, 1 ;  /* 0x3ff000000a0c742b */ /* 0x001fe20000000804 */
[----:B------:R-:W-:-:S04]  /*1d80*/  @!P0 LOP3.LUT R43, R43, 0x80000000, R9, 0xf8, !PT ;  /* 0x800000002b2b8812 */ /* 0x000fc800078ef809 */
[----:B------:R-:W-:-:S03]  /*1d90*/  @!P0 LOP3.LUT R43, R43, 0x100000, RZ, 0xfc, !PT ;  /* 0x001000002b2b8812 */ /* 0x000fc600078efcff */
[----:B------:R-:W-:-:S08]  /*1da0*/  DFMA R12, R12, R12, R12 ;  /* 0x0000000c0c0c722b */ /* 0x000fd0000000000c */
[----:B------:R-:W-:Y:S01]  /*1db0*/  DFMA R12, R10, R12, R10 ;  /* 0x0000000c0a0c722b */ /* 0x000fe2000000000a */
[----:B------:R-:W-:Y:S01]  /*1dc0*/  LOP3.LUT R11, R21, 0x800fffff, R9, 0xf8, !PT ;  /* 0x800fffff150b7812 */ /* 0x000fe200078ef809 */
[----:B------:R-:W-:-:S06]  /*1dd0*/  IMAD.MOV.U32 R10, RZ, RZ, R8 ;  /* 0x000000ffff0a7224 */ /* 0x000fcc00078e0008 */
[----:B------:R-:W-:Y:S02]  /*1de0*/  DFMA R20, R12, -R4, 1 ;  /* 0x3ff000000c14742b */ /* 0x000fe40000000804 */
[----:B------:R-:W-:-:S06]  /*1df0*/  @!P0 DFMA R10, R10, 2, -R42 ;  /* 0x400000000a0a882b */ /* 0x000fcc000000082a */
[----:B------:R-:W-:-:S08]  /*1e00*/  DFMA R20, R12, R20, R12 ;  /* 0x000000140c14722b */ /* 0x000fd0000000000c */
[----:B------:R-:W-:-:S08]  /*1e10*/  DMUL R12, R20, R10 ;  /* 0x0000000a140c7228 */ /* 0x000fd00000000000 */
[----:B------:R-:W-:-:S08]  /*1e20*/  DFMA R42, R12, -R4, R10 ;  /* 0x800000040c2a722b */ /* 0x000fd0000000000a */
[----:B------:R-:W-:Y:S01]  /*1e30*/  DFMA R42, R20, R42, R12 ;  /* 0x0000002a142a722b */ /* 0x000fe2000000000c */
[----:B------:R-:W-:Y:S01]  /*1e40*/  IMAD.MOV.U32 R21, RZ, RZ, R3 ;  /* 0x000000ffff157224 */ /* 0x000fe200078e0003 */
[----:B------:R-:W-:Y:S01]  /*1e50*/  @!P0 LOP3.LUT R21, R11, 0x7ff00000, RZ, 0xc0, !PT ;  /* 0x7ff000000b158812 */ /* 0x000fe200078ec0ff */
[----:B------:R-:W-:-:S04]  /*1e60*/  VIADD R13, R44, 0xffffffff ;  /* 0xffffffff2c0d7836 */ /* 0x000fc80000000000 */
[----:B------:R-:W-:-:S05]  /*1e70*/  VIADD R12, R21, 0xffffffff ;  /* 0xffffffff150c7836 */ /* 0x000fca0000000000 */
[----:B------:R-:W-:-:S04]  /*1e80*/  ISETP.GT.U32.AND P0, PT, R12, 0x7feffffe, PT ;  /* 0x7feffffe0c00780c */ /* 0x000fc80003f04070 */
[----:B------:R-:W-:-:S13]  /*1e90*/  ISETP.GT.U32.OR P0, PT, R13, 0x7feffffe, P0 ;  /* 0x7feffffe0d00780c */ /* 0x000fda0000704470 */
[----:B------:R-:W-:Y:S05]  /*1ea0*/  @P0 BRA `(.L_x_27) ;  /* 0x00000000006c0947 */ /* 0x000fea0003800000 */
[----:B------:R-:W-:-:S04]  /*1eb0*/  LOP3.LUT R12, R7, 0x7ff00000, RZ, 0xc0, !PT ;  /* 0x7ff00000070c7812 */ /* 0x000fc800078ec0ff */
[CC--:B------:R-:W-:Y:S02]  /*1ec0*/  VIADDMNMX R8, R3.reuse, -R12.reuse, 0xb9600000, !PT ;  /* 0xb960000003087446 */ /* 0x0c0fe4000780090c */
[----:B------:R-:W-:Y:S02]  /*1ed0*/  ISETP.GE.U32.AND P0, PT, R3, R12, PT ;  /* 0x0000000c0300720c */ /* 0x000fe40003f06070 */
[----:B------:R-:W-:Y:S02]  /*1ee0*/  VIMNMX R8, PT, PT, R8, 0x46a00000, PT ;  /* 0x46a0000008087848 */ /* 0x000fe40003fe0100 */
[----:B------:R-:W-:-:S05]  /*1ef0*/  SEL R3, R0, 0x63400000, !P0 ;  /* 0x6340000000037807 */ /* 0x000fca0004000000 */
[----:B------:R-:W-:Y:S02]  /*1f00*/  IMAD.IADD R0, R8, 0x1, -R3 ;  /* 0x0000000108007824 */ /* 0x000fe400078e0a03 */
[----:B------:R-:W-:Y:S02]  /*1f10*/  IMAD.MOV.U32 R8, RZ, RZ, RZ ;  /* 0x000000ffff087224 */ /* 0x000fe400078e00ff */
[----:B------:R-:W-:-:S06]  /*1f20*/  VIADD R9, R0, 0x7fe00000 ;  /* 0x7fe0000000097836 */ /* 0x000fcc0000000000 */
[----:B------:R-:W-:-:S10]  /*1f30*/  DMUL R12, R42, R8 ;  /* 0x000000082a0c7228 */ /* 0x000fd40000000000 */
[----:B------:R-:W-:-:S13]  /*1f40*/  FSETP.GTU.AND P0, PT, |R13|, 1.469367938527859385e-39, PT ;  /* 0x001000000d00780b */ /* 0x000fda0003f0c200 */
[----:B------:R-:W-:Y:S05]  /*1f50*/  @P0 BRA `(.L_x_28) ;  /* 0x0000000000940947 */ /* 0x000fea0003800000 */
[----:B------:R-:W-:Y:S01]  /*1f60*/  DFMA R4, R42, -R4, R10 ;  /* 0x800000042a04722b */ /* 0x000fe2000000000a */
[----:B------:R-:W-:-:S09]  /*1f70*/  IMAD.MOV.U32 R8, RZ, RZ, RZ ;  /* 0x000000ffff087224 */ /* 0x000fd200078e00ff */
[C---:B------:R-:W-:Y:S02]  /*1f80*/  FSETP.NEU.AND P0, PT, R5.reuse, RZ, PT ;  /* 0x000000ff0500720b */ /* 0x040fe40003f0d000 */
[----:B------:R-:W-:-:S04]  /*1f90*/  LOP3.LUT R7, R5, 0x80000000, R7, 0x48, !PT ;  /* 0x8000000005077812 */ /* 0x000fc800078e4807 */
[----:B------:R-:W-:-:S07]  /*1fa0*/  LOP3.LUT R9, R7, R9, RZ, 0xfc, !PT ;  /* 0x0000000907097212 */ /* 0x000fce00078efcff */
[----:B------:R-:W-:Y:S05]  /*1fb0*/  @!P0 BRA `(.L_x_28) ;  /* 0x00000000007c8947 */ /* 0x000fea0003800000 */
[----:B------:R-:W-:Y:S01]  /*1fc0*/  IMAD.MOV R5, RZ, RZ, -R0 ;  /* 0x000000ffff057224 */ /* 0x000fe200078e0a00 */
[----:B------:R-:W-:Y:S01]  /*1fd0*/  DMUL.RP R8, R42, R8 ;  /* 0x000000082a087228 */ /* 0x000fe20000008000 */
[----:B------:R-:W-:Y:S01]  /*1fe0*/  IMAD.MOV.U32 R4, RZ, RZ, RZ ;  /* 0x000000ffff047224 */ /* 0x000fe200078e00ff */
[----:B------:R-:W-:-:S05]  /*1ff0*/  IADD3 R3, PT, PT, -R0, -0x43300000, RZ ;  /* 0xbcd0000000037810 */ /* 0x000fca0007ffe1ff */
[----:B------:R-:W-:-:S03]  /*2000*/  DFMA R4, R12, -R4, R42 ;  /* 0x800000040c04722b */ /* 0x000fc6000000002a */
[----:B------:R-:W-:-:S07]  /*2010*/  LOP3.LUT R7, R9, R7, RZ, 0x3c, !PT ;  /* 0x0000000709077212 */ /* 0x000fce00078e3cff */
[----:B------:R-:W-:-:S04]  /*2020*/  FSETP.NEU.AND P0, PT, |R5|, R3, PT ;  /* 0x000000030500720b */ /* 0x000fc80003f0d200 */
[----:B------:R-:W-:Y:S02]  /*2030*/  FSEL R12, R8, R12, !P0 ;  /* 0x0000000c080c7208 */ /* 0x000fe40004000000 */
[----:B------:R-:W-:Y:S01]  /*2040*/  FSEL R13, R7, R13, !P0 ;  /* 0x0000000d070d7208 */ /* 0x000fe20004000000 */
[----:B------:R-:W-:Y:S06]  /*2050*/  BRA `(.L_x_28) ;  /* 0x0000000000547947 */ /* 0x000fec0003800000 */
.L_x_27:
[----:B------:R-:W-:-:S14]  /*2060*/  DSETP.NAN.AND P0, PT, R8, R8, PT ;  /* 0x000000080800722a */ /* 0x000fdc0003f08000 */
[----:B------:R-:W-:Y:S05]  /*2070*/  @P0 BRA `(.L_x_29) ;  /* 0x0000000000440947 */ /* 0x000fea0003800000 */
[----:B------:R-:W-:-:S14]  /*2080*/  DSETP.NAN.AND P0, PT, R6, R6, PT ;  /* 0x000000060600722a */ /* 0x000fdc0003f08000 */
[----:B------:R-:W-:Y:S05]  /*2090*/  @P0 BRA `(.L_x_30) ;  /* 0x0000000000300947 */ /* 0x000fea0003800000 */
[----:B------:R-:W-:Y:S01]  /*20a0*/  ISETP.NE.AND P0, PT, R21, R44, PT ;  /* 0x0000002c1500720c */ /* 0x000fe20003f05270 */
[----:B------:R-:W-:Y:S02]  /*20b0*/  IMAD.MOV.U32 R12, RZ, RZ, 0x0 ;  /* 0x00000000ff0c7424 */ /* 0x000fe400078e00ff */
[----:B------:R-:W-:-:S10]  /*20c0*/  IMAD.MOV.U32 R13, RZ, RZ, -0x80000 ;  /* 0xfff80000ff0d7424 */ /* 0x000fd400078e00ff */
[----:B------:R-:W-:Y:S05]  /*20d0*/  @!P0 BRA `(.L_x_28) ;  /* 0x0000000000348947 */ /* 0x000fea0003800000 */
[----:B------:R-:W-:Y:S02]  /*20e0*/  ISETP.NE.AND P0, PT, R21, 0x7ff00000, PT ;  /* 0x7ff000001500780c */ /* 0x000fe40003f05270 */
[----:B------:R-:W-:Y:S02]  /*20f0*/  LOP3.LUT R13, R9, 0x80000000, R7, 0x48, !PT ;  /* 0x80000000090d7812 */ /* 0x000fe400078e4807 */
[----:B------:R-:W-:-:S13]  /*2100*/  ISETP.EQ.OR P0, PT, R44, RZ, !P0 ;  /* 0x000000ff2c00720c */ /* 0x000fda0004702670 */
[----:B------:R-:W-:Y:S01]  /*2110*/  @P0 LOP3.LUT R0, R13, 0x7ff00000, RZ, 0xfc, !PT ;  /* 0x7ff000000d000812 */ /* 0x000fe200078efcff */
[----:B------:R-:W-:Y:S02]  /*2120*/  @!P0 IMAD.MOV.U32 R12, RZ, RZ, RZ ;  /* 0x000000ffff0c8224 */ /* 0x000fe400078e00ff */
[----:B------:R-:W-:Y:S02]  /*2130*/  @P0 IMAD.MOV.U32 R12, RZ, RZ, RZ ;  /* 0x000000ffff0c0224 */ /* 0x000fe400078e00ff */
[----:B------:R-:W-:Y:S01]  /*2140*/  @P0 IMAD.MOV.U32 R13, RZ, RZ, R0 ;  /* 0x000000ffff0d0224 */ /* 0x000fe200078e0000 */
[----:B------:R-:W-:Y:S06]  /*2150*/  BRA `(.L_x_28) ;  /* 0x0000000000147947 */ /* 0x000fec0003800000 */
.L_x_30:
[----:B------:R-:W-:Y:S01]  /*2160*/  LOP3.LUT R13, R7, 0x80000, RZ, 0xfc, !PT ;  /* 0x00080000070d7812 */ /* 0x000fe200078efcff */
[----:B------:R-:W-:Y:S01]  /*2170*/  IMAD.MOV.U32 R12, RZ, RZ, R6 ;  /* 0x000000ffff0c7224 */ /* 0x000fe200078e0006 */
[----:B------:R-:W-:Y:S06]  /*2180*/  BRA `(.L_x_28) ;  /* 0x0000000000087947 */ /* 0x000fec0003800000 */
.L_x_29:
[----:B------:R-:W-:Y:S01]  /*2190*/  LOP3.LUT R13, R9, 0x80000, RZ, 0xfc, !PT ;  /* 0x00080000090d7812 */ /* 0x000fe200078efcff */
[----:B------:R-:W-:-:S07]  /*21a0*/  IMAD.MOV.U32 R12, RZ, RZ, R8 ;  /* 0x000000ffff0c7224 */ /* 0x000fce00078e0008 */
.L_x_28:
[----:B------:R-:W-:Y:S05]  /*21b0*/  BSYNC.RECONVERGENT B2 ;  /* 0x0000000000027941 */ /* 0x000fea0003800200 */
.L_x_26:
[----:B------:R-:W-:Y:S02]  /*21c0*/  IMAD.MOV.U32 R47, RZ, RZ, 0x0 ;  /* 0x00000000ff2f7424 */ /* 0x000fe400078e00ff */
[----:B------:R-:W-:Y:S02]  /*21d0*/  IMAD.MOV.U32 R4, RZ, RZ, R12 ;  /* 0x000000ffff047224 */ /* 0x000fe400078e000c */
[----:B------:R-:W-:Y:S01]  /*21e0*/  IMAD.MOV.U32 R5, RZ, RZ, R13 ;  /* 0x000000ffff057224 */ /* 0x000fe200078e000d */
[----:B------:R-:W-:Y:S06]  /*21f0*/  RET.REL.NODEC R46 `(_Z26_iterativeGpuVerticalShiftPdS_S_S_PKdS1_S1_S1_S1_S1_iii) ;  /* 0xffffffdc2e807950 */ /* 0x000fec0003c3ffff */
.L_x_31:
        /* <DEDUP_REMOVED lines=16> */
.L_x_150:


//--------------------- .text._Z39_iterativeGpuVerticalandHorizontalShiftPdS_S_S_PKdS1_S1_S1_S1_S1_iii --------------------------
	.section	.text._Z39_iterativeGpuVerticalandHorizontalShiftPdS_S_S_PKdS1_S1_S1_S1_S1_iii,"ax",@progbits
	.align	128
        .global         _Z39_iterativeGpuVerticalandHorizontalShiftPdS_S_S_PKdS1_S1_S1_S1_S1_iii
        .type           _Z39_iterativeGpuVerticalandHorizontalShiftPdS_S_S_PKdS1_S1_S1_S1_S1_iii,@function
        .size           _Z39_iterativeGpuVerticalandHorizontalShiftPdS_S_S_PKdS1_S1_S1_S1_S1_iii,(.L_x_151 - _Z39_iterativeGpuVerticalandHorizontalShiftPdS_S_S_PKdS1_S1_S1_S1_S1_iii)
        .other          _Z39_iterativeGpuVerticalandHorizontalShiftPdS_S_S_PKdS1_S1_S1_S1_S1_iii,@"STO_CUDA_ENTRY STV_DEFAULT"
_Z39_iterativeGpuVerticalandHorizontalShiftPdS_S_S_PKdS1_S1_S1_S1_S1_iii:
.text._Z39_iterativeGpuVerticalandHorizontalShiftPdS_S_S_PKdS1_S1_S1_S1_S1_iii:
[----:B------:R-:W0:Y:S01]  /*0000*/  LDC R1, c[0x0][0x37c] ;  /* 0x0000df00ff017b82 */ /* 0x000e220000000800 */
[----:B------:R-:W1:Y:S01]  /*0010*/  S2R R12, SR_TID.X ;  /* 0x00000000000c7919 */ /* 0x000e620000002100 */
[----:B------:R-:W2:Y:S06]  /*0020*/  LDCU UR7, c[0x0][0x2fc] ;  /* 0x00005f80ff0777ac */ /* 0x000eac0008000800 */
[----:B------:R-:W3:Y:S01]  /*0030*/  LDC R37, c[0x0][0x360] ;  /* 0x0000d800ff257b82 */ /* 0x000ee20000000800 */
[----:B0-----:R-:W-:Y:S01]  /*0040*/  VIADD R1, R1, 0xfffffff0 ;  /* 0xfffffff001017836 */ /* 0x001fe20000000000 */
[----:B------:R-:W1:Y:S01]  /*0050*/  S2R R14, SR_TID.Y ;  /* 0x00000000000e7919 */ /* 0x000e620000002200 */
[----:B------:R-:W0:Y:S01]  /*0060*/  LDCU UR9, c[0x0][0x364] ;  /* 0x00006c80ff0977ac */ /* 0x000e220008000800 */
[----:B------:R-:W4:Y:S01]  /*0070*/  S2R R13, SR_CTAID.Y ;  /* 0x00000000000d7919 */ /* 0x000f220000002600 */
[----:B------:R-:W5:Y:S03]  /*0080*/  LDCU.64 UR36, c[0x0][0x358] ;  /* 0x00006b00ff2477ac */ /* 0x000f660008000a00 */
[----:B------:R-:W4:Y:S01]  /*0090*/  S2UR UR8, SR_CTAID.X ;  /* 0x00000000000879c3 */ /* 0x000f220000002500 */
[----:B------:R-:W2:Y:S01]  /*00a0*/  LDCU UR10, c[0x0][0x3d4] ;  /* 0x00007a80ff0a77ac */ /* 0x000ea20008000800 */
[----:B------:R-:W-:Y:S01]  /*00b0*/  MOV R39, 0x400 ;  /* 0x0000040000277802 */ /* 0x000fe20000000f00 */
[----:B------:R-:W2:Y:S05]  /*00c0*/  LDCU UR6, c[0x0][0x2f8] ;  /* 0x00005f00ff0677ac */ /* 0x000eaa0008000800 */
[----:B------:R-:W4:Y:S01]  /*00d0*/  LDC R10, c[0x0][0x370] ;  /* 0x0000dc00ff0a7b82 */ /* 0x000f220000000800 */
[----:B------:R-:W2:Y:S01]  /*00e0*/  LDCU UR40, c[0x0][0x3d8] ;  /* 0x00007b00ff2877ac */ /* 0x000ea20008000800 */
[----:B0-----:R-:W-:-:S02]  /*00f0*/  USHF.R.U32.HI UR4, URZ, 0x1, UR9 ;  /* 0x00000001ff047899 */ /* 0x001fc40008011609 */
[C---:B---3--:R-:W-:Y:S01]  /*0100*/  IMAD R0, R37.reuse, UR9, RZ ;  /* 0x0000000925007c24 */ /* 0x048fe2000f8e02ff */
[----:B------:R-:W0:Y:S04]  /*0110*/  LDCU.64 UR38, c[0x0][0x3d0] ;  /* 0x00007a00ff2677ac */ /* 0x000e280008000a00 */
[----:B------:R-:W-:Y:S01]  /*0120*/  SHF.R.U32.HI R3, RZ, 0x1, R0 ;  /* 0x00000001ff037819 */ /* 0x000fe20000011600 */
[----:B-1----:R-:W-:-:S05]  /*0130*/  IMAD R32, R37, R14, R12 ;  /* 0x0000000e25207224 */ /* 0x002fca00078e020c */
[----:B------:R-:W-:Y:S01]  /*0140*/  ISETP.GE.U32.AND P0, PT, R32, R3, PT ;  /* 0x000000032000720c */ /* 0x000fe20003f06070 */
[----:B----4-:R-:W-:-:S04]  /*0150*/  IMAD R2, R13, R10, UR8 ;  /* 0x000000080d027e24 */ /* 0x010fc8000f8e020a */
[----:B------:R-:W-:-:S05]  /*0160*/  IMAD R2, R3, R2, RZ ;  /* 0x0000000203027224 */ /* 0x000fca00078e02ff */
[----:B------:R-:W-:-:S03]  /*0170*/  SHF.R.S32.HI R7, RZ, 0x1f, R2 ;  /* 0x0000001fff077819 */ /* 0x000fc60000011402 */
[----:B------:R-:W1:Y:S01]  /*0180*/  @!P0 LDC.64 R8, c[0x0][0x390] ;  /* 0x0000e400ff088b82 */ /* 0x000e620000000a00 */
[----:B------:R-:W-:-:S05]  /*0190*/  @!P0 LOP3.LUT R4, RZ, R14, RZ, 0x33, !PT ;  /* 0x0000000eff048212 */ /* 0x000fca00078e33ff */
[----:B------:R-:W-:Y:S02]  /*01a0*/  @!P0 VIADD R4, R4, UR4 ;  /* 0x0000000404048c36 */ /* 0x000fe40008000000 */
[----:B------:R-:W3:Y:S02]  /*01b0*/  @P0 LDC.64 R16, c[0x0][0x398] ;  /* 0x0000e600ff100b82 */ /* 0x000ee40000000a00 */
[----:B------:R-:W-:-:S05]  /*01c0*/  @!P0 IMAD R5, R4, R37, R12 ;  /* 0x0000002504058224 */ /* 0x000fca00078e020c */
[----:B------:R-:W-:-:S05]  /*01d0*/  @!P0 IADD3 R5, P1, PT, R2, R5, RZ ;  /* 0x0000000502058210 */ /* 0x000fca0007f3e0ff */
[----:B------:R-:W-:Y:S01]  /*01e0*/  @!P0 IMAD.X R6, RZ, RZ, R7, P1 ;  /* 0x000000ffff068224 */ /* 0x000fe200008e0607 */
[----:B-1----:R-:W-:-:S04]  /*01f0*/  @!P0 LEA R4, P1, R5, R8, 0x3 ;  /* 0x0000000805048211 */ /* 0x002fc800078218ff */
[----:B------:R-:W-:-:S06]  /*0200*/  @!P0 LEA.HI.X R5, R5, R9, R6, 0x3, P1 ;  /* 0x0000000905058211 */ /* 0x000fcc00008f1c06 */
[----:B-----5:R-:W4:Y:S01]  /*0210*/  @!P0 LDG.E.64 R4, desc[UR36][R4.64] ;  /* 0x0000002404048981 */ /* 0x020f22000c1e1b00 */
[----:B------:R-:W1:Y:S02]  /*0220*/  LDC R6, c[0x0][0x374] ;  /* 0x0000dd00ff067b82 */ /* 0x000e640000000800 */
[----:B-1----:R-:W-:-:S05]  /*0230*/  VIADD R6, R6, 0xffffffff ;  /* 0xffffffff06067836 */ /* 0x002fca0000000000 */
[----:B------:R-:W-:-:S13]  /*0240*/  ISETP.NE.AND P1, PT, R13, R6, PT ;  /* 0x000000060d00720c */ /* 0x000fda0003f25270 */
[----:B------:R-:W-:-:S05]  /*0250*/  @P1 IMAD R9, R3, R10, RZ ;  /* 0x0000000a03091224 */ /* 0x000fca00078e02ff */
[----:B------:R-:W-:Y:S01]  /*0260*/  @P1 IADD3 R9, P2, PT, R9, R2, RZ ;  /* 0x0000000209091210 */ /* 0x000fe20007f5e0ff */
[----:B------:R-:W-:Y:S02]  /*0270*/  @P0 VIADD R2, R14, -UR4 ;  /* 0x800000040e020c36 */ /* 0x000fe40008000000 */
[----:B------:R-:W-:Y:S02]  /*0280*/  @!P1 IMAD R9, R3, UR8, RZ ;  /* 0x0000000803099c24 */ /* 0x000fe4000f8e02ff */
[----:B------:R-:W-:Y:S02]  /*0290*/  @P0 IMAD R2, R2, R37, R12 ;  /* 0x0000002502020224 */ /* 0x000fe400078e020c */
[----:B------:R-:W-:Y:S02]  /*02a0*/  @P1 IMAD.X R3, RZ, RZ, R7, P2 ;  /* 0x000000ffff031224 */ /* 0x000fe400010e0607 */
[----:B------:R-:W-:Y:S01]  /*02b0*/  @!P1 IMAD.MOV.U32 R3, RZ, RZ, RZ ;  /* 0x000000ffff039224 */ /* 0x000fe200078e00ff */
[----:B------:R-:W-:-:S05]  /*02c0*/  @P0 IADD3 R2, P2, PT, R2, R9, RZ ;  /* 0x0000000902020210 */ /* 0x000fca0007f5e0ff */
[----:B------:R-:W-:Y:S01]  /*02d0*/  @P0 IMAD.X R3, RZ, RZ, R3, P2 ;  /* 0x000000ffff030224 */ /* 0x000fe200010e0603 */
[----:B---3--:R-:W-:-:S04]  /*02e0*/  @P0 LEA R6, P2, R2, R16, 0x3 ;  /* 0x0000001002060211 */ /* 0x008fc800078418ff */
[----:B------:R-:W-:Y:S01]  /*02f0*/  @P0 LEA.HI.X R7, R2, R17, R3, 0x3, P2 ;  /* 0x0000001102070211 */ /* 0x000fe200010f1c03 */
[----:B------:R-:W1:Y:S01]  /*0300*/  S2R R8, SR_CgaCtaId ;  /* 0x0000000000087919 */ /* 0x000e620000008800 */
[----:B------:R-:W2:Y:S03]  /*0310*/  LDC R2, c[0x0][0x3d0] ;  /* 0x0000f400ff027b82 */ /* 0x000ea60000000800 */
[----:B------:R2:W4:Y:S01]  /*0320*/  @P0 LDG.E.64 R4, desc[UR36][R6.64] ;  /* 0x0000002406040981 */ /* 0x000522000c1e1b00 */
[----:B------:R-:W-:Y:S01]  /*0330*/  UIADD3 UR5, UPT, UPT, UR9, -0x2, URZ ;  /* 0xfffffffe09057890 */ /* 0x000fe2000fffe0ff */
[----:B------:R-:W-:Y:S01]  /*0340*/  VIADD R3, R14, 0xffffffff ;  /* 0xffffffff0e037836 */ /* 0x000fe20000000000 */
[----:B-1----:R-:W-:Y:S01]  /*0350*/  LEA R39, R8, R39, 0x18 ;  /* 0x0000002708277211 */ /* 0x002fe200078ec0ff */
[----:B------:R-:W-:Y:S01]  /*0360*/  VIADD R8, R10, 0xffffffff ;  /* 0xffffffff0a087836 */ /* 0x000fe20000000000 */
[----:B------:R-:W-:Y:S01]  /*0370*/  ISETP.GE.U32.AND P4, PT, R14, UR4, PT ;  /* 0x000000040e007c0c */ /* 0x000fe2000bf86070 */
[----:B------:R-:W-:Y:S01]  /*0380*/  VIADD R11, R12, 0xffffffff ;  /* 0xffffffff0c0b7836 */ /* 0x000fe20000000000 */
[----:B------:R-:W-:Y:S01]  /*0390*/  ISETP.GE.U32.AND P0, PT, R3, UR5, PT ;  /* 0x0000000503007c0c */ /* 0x000fe2000bf06070 */
[----:B------:R-:W-:Y:S01]  /*03a0*/  VIADD R10, R37, 0xfffffffe ;  /* 0xfffffffe250a7836 */ /* 0x000fe20000000000 */
[----:B------:R-:W-:Y:S01]  /*03b0*/  SHF.R.U32.HI R3, RZ, 0x1, R37 ;  /* 0x00000001ff037819 */ /* 0x000fe20000011625 */
[----:B--2---:R-:W-:Y:S01]  /*03c0*/  IMAD R7, R2, UR10, RZ ;  /* 0x0000000a02077c24 */ /* 0x004fe2000f8e02ff */
[----:B------:R-:W-:Y:S01]  /*03d0*/  ISETP.NE.AND P2, PT, R8, UR8, PT ;  /* 0x0000000808007c0c */ /* 0x000fe2000bf45270 */
[----:B------:R-:W-:Y:S01]  /*03e0*/  IMAD R9, R32, 0x8, R39 ;  /* 0x0000000820097824 */ /* 0x000fe200078e0227 */
[----:B------:R-:W-:Y:S01]  /*03f0*/  ISETP.GE.U32.AND P3, PT, R12, R3, PT ;  /* 0x000000030c00720c */ /* 0x000fe20003f66070 */
[----:B------:R-:W-:Y:S01]  /*0400*/  IMAD.IADD R8, R3, 0x1, R12 ;  /* 0x0000000103087824 */ /* 0x000fe200078e020c */
[----:B------:R-:W-:Y:S01]  /*0410*/  ISETP.GE.U32.OR P0, PT, R11, R10, P0 ;  /* 0x0000000a0b00720c */ /* 0x000fe20000706470 */
[----:B------:R-:W-:Y:S01]  /*0420*/  IMAD R3, R37, UR8, RZ ;  /* 0x0000000825037c24 */ /* 0x000fe2000f8e02ff */
[----:B------:R-:W-:-:S02]  /*0430*/  SEL R6, R2, RZ, P3 ;  /* 0x000000ff02067207 */ /* 0x000fc40001800000 */
[----:B------:R-:W-:Y:S02]  /*0440*/  SEL R7, R7, RZ, P4 ;  /* 0x000000ff07077207 */ /* 0x000fe40002000000 */
[----:B------:R-:W-:Y:S02]  /*0450*/  SEL R6, R6, RZ, !P2 ;  /* 0x000000ff06067207 */ /* 0x000fe40005000000 */
[----:B------:R-:W-:Y:S02]  /*0460*/  SEL R7, R7, RZ, !P1 ;  /* 0x000000ff07077207 */ /* 0x000fe40004800000 */
[----:B------:R-:W-:-:S03]  /*0470*/  IADD3 R17, P1, PT, R1, UR6, RZ ;  /* 0x0000000601117c10 */ /* 0x000fc6000ff3e0ff */
[----:B------:R-:W-:Y:S02]  /*0480*/  IMAD.IADD R6, R6, 0x1, R7 ;  /* 0x0000000106067824 */ /* 0x000fe400078e0207 */
[----:B------:R-:W-:Y:S01]  /*0490*/  IMAD.X R16, RZ, RZ, UR7, P1 ;  /* 0x00000007ff107e24 */ /* 0x000fe200088e06ff */
[----:B----4-:R1:W-:Y:S02]  /*04a0*/  STS.64 [R9], R4 ;  /* 0x0000000409007388 */ /* 0x0103e40000000a00 */
[----:B-1----:R-:W-:Y:S02]  /*04b0*/  IMAD R4, R13, UR9, RZ ;  /* 0x000000090d047c24 */ /* 0x002fe4000f8e02ff */
[----:B------:R-:W-:Y:S02]  /*04c0*/  VIADD R5, R14, UR4 ;  /* 0x000000040e057c36 */ /* 0x000fe40008000000 */
[-C--:B------:R-:W-:Y:S02]  /*04d0*/  IMAD R3, R4, R2.reuse, R3 ;  /* 0x0000000204037224 */ /* 0x080fe400078e0203 */
[----:B------:R-:W-:-:S05]  /*04e0*/  IMAD R8, R5, R2, R8 ;  /* 0x0000000205087224 */ /* 0x000fca00078e0208 */
[----:B------:R-:W-:Y:S01]  /*04f0*/  IADD3 R36, PT, PT, -R6, R8, R3 ;  /* 0x0000000806247210 */ /* 0x000fe20007ffe103 */
[----:B0-----:R-:W-:Y:S06]  /*0500*/  @P0 BRA `(.L_x_32) ;  /* 0x0000001400800947 */ /* 0x001fec0003800000 */
[----:B------:R-:W-:Y:S01]  /*0510*/  IABS R9, R2 ;  /* 0x0000000200097213 */ /* 0x000fe20000000000 */
[----:B------:R-:W-:Y:S01]  /*0520*/  VIADD R7, R36, 0x1 ;  /* 0x0000000124077836 */ /* 0x000fe20000000000 */
[----:B------:R-:W0:Y:S01]  /*0530*/  LDCU.128 UR4, c[0x0][0x3a0] ;  /* 0x00007400ff0477ac */ /* 0x000e220008000c00 */
[----:B------:R-:W-:Y:S01]  /*0540*/  IMAD.MOV.U32 R33, RZ, RZ, RZ ;  /* 0x000000ffff217224 */ /* 0x000fe200078e00ff */
[----:B------:R-:W1:Y:S01]  /*0550*/  I2F.RP R6, R9 ;  /* 0x0000000900067306 */ /* 0x000e620000209400 */
[----:B------:R-:W2:Y:S01]  /*0560*/  LDCU.128 UR8, c[0x0][0x3b0] ;  /* 0x00007600ff0877ac */ /* 0x000ea20008000c00 */
[----:B------:R-:W3:Y:S06]  /*0570*/  LDCU.128 UR12, c[0x0][0x3c0] ;  /* 0x00007800ff0c77ac */ /* 0x000eec0008000c00 */
[----:B-1----:R-:W1:Y:S02]  /*0580*/  MUFU.RCP R6, R6 ;  /* 0x0000000600067308 */ /* 0x002e640000001000 */
[----:B-1----:R-:W-:Y:S01]  /*0590*/  VIADD R4, R6, 0xffffffe ;  /* 0x0ffffffe06047836 */ /* 0x002fe20000000000 */
[----:B------:R-:W-:-:S05]  /*05a0*/  IABS R6, R36 ;  /* 0x0000002400067213 */ /* 0x000fca0000000000 */
[----:B------:R1:W4:Y:S02]  /*05b0*/  F2I.FTZ.U32.TRUNC.NTZ R5, R4 ;  /* 0x0000000400057305 */ /* 0x000324000021f000 */
[----:B-1----:R-:W-:Y:S02]  /*05c0*/  IMAD.MOV.U32 R4, RZ, RZ, RZ ;  /* 0x000000ffff047224 */ /* 0x002fe400078e00ff */
        /* <DEDUP_REMOVED lines=10> */
[----:B------:R-:W-:Y:S02]  /*0670*/  IADD3 R5, P2, PT, R3, R32, RZ ;  /* 0x0000002003057210 */ /* 0x000fe40007f5e0ff */
[C---:B------:R-:W-:Y:S02]  /*0680*/  ISETP.GT.U32.AND P0, PT, R9.reuse, R4, PT ;  /* 0x000000040900720c */ /* 0x040fe40003f04070 */
[----:B------:R-:W-:Y:S01]  /*0690*/  ISETP.GT.U32.AND P1, PT, R9, R6, PT ;  /* 0x000000060900720c */ /* 0x000fe20003f24070 */
[----:B------:R-:W-:Y:S01]  /*06a0*/  IMAD.SHL.U32 R30, R5, 0x8, RZ ;  /* 0x00000008051e7824 */ /* 0x000fe200078e00ff */
[----:B------:R-:W-:-:S04]  /*06b0*/  LEA.HI.X.SX32 R8, R3, RZ, 0x1, P2 ;  /* 0x000000ff03087211 */ /* 0x000fc800010f0eff */
[----:B------:R-:W-:Y:S02]  /*06c0*/  SHF.L.U64.HI R3, R5, 0x3, R8 ;  /* 0x0000000305037819 */ /* 0x000fe40000010208 */
[C---:B0-----:R-:W-:Y:S02]  /*06d0*/  IADD3 R22, P4, PT, R30.reuse, UR6, RZ ;  /* 0x000000061e167c10 */ /* 0x041fe4000ff9e0ff */
[----:B--2---:R-:W-:Y:S01]  /*06e0*/  IADD3 R24, P5, PT, R30, UR8, RZ ;  /* 0x000000081e187c10 */ /* 0x004fe2000ffbe0ff */
[--C-:B------:R-:W-:Y:S01]  /*06f0*/  @!P0 IMAD.IADD R4, R4, 0x1, -R9.reuse ;  /* 0x0000000104048824 */ /* 0x100fe200078e0a09 */
[----:B------:R-:W-:Y:S01]  /*0700*/  IADD3 R18, P0, PT, R30, UR4, RZ ;  /* 0x000000041e127c10 */ /* 0x000fe2000ff1e0ff */
[----:B------:R-:W-:Y:S01]  /*0710*/  @!P1 IMAD.IADD R6, R6, 0x1, -R9 ;  /* 0x0000000106069824 */ /* 0x000fe200078e0a09 */
[----:B------:R-:W-:Y:S02]  /*0720*/  ISETP.GE.AND P1, PT, R7, RZ, PT ;  /* 0x000000ff0700720c */ /* 0x000fe40003f26270 */
[----:B------:R-:W-:-:S02]  /*0730*/  ISETP.GT.U32.AND P3, PT, R9, R4, PT ;  /* 0x000000040900720c */ /* 0x000fc40003f64070 */
[----:B------:R-:W-:Y:S02]  /*0740*/  ISETP.GT.U32.AND P2, PT, R9, R6, PT ;  /* 0x000000060900720c */ /* 0x000fe40003f44070 */
[C---:B------:R-:W-:Y:S02]  /*0750*/  IADD3.X R19, PT, PT, R3.reuse, UR5, RZ, P0, !PT ;  /* 0x0000000503137c10 */ /* 0x040fe400087fe4ff */
[----:B------:R-:W-:Y:S02]  /*0760*/  ISETP.GE.AND P0, PT, R36, RZ, PT ;  /* 0x000000ff2400720c */ /* 0x000fe40003f06270 */
[----:B------:R-:W-:Y:S02]  /*0770*/  IADD3 R26, P6, PT, R30, UR10, RZ ;  /* 0x0000000a1e1a7c10 */ /* 0x000fe4000ffde0ff */
[C---:B------:R-:W-:Y:S02]  /*0780*/  IADD3.X R23, PT, PT, R3.reuse, UR7, RZ, P4, !PT ;  /* 0x0000000703177c10 */ /* 0x040fe4000a7fe4ff */
[----:B------:R-:W-:Y:S01]  /*0790*/  IADD3.X R25, PT, PT, R3, UR9, RZ, P5, !PT ;  /* 0x0000000903197c10 */ /* 0x000fe2000affe4ff */
[--C-:B------:R-:W-:Y:S01]  /*07a0*/  @!P3 IMAD.IADD R4, R4, 0x1, -R9.reuse ;  /* 0x000000010404b824 */ /* 0x100fe200078e0a09 */
[----:B---3--:R-:W-:Y:S01]  /*07b0*/  IADD3 R28, P3, PT, R30, UR12, RZ ;  /* 0x0000000c1e1c7c10 */ /* 0x008fe2000ff7e0ff */
[----:B------:R-:W-:Y:S01]  /*07c0*/  @!P2 IMAD.IADD R6, R6, 0x1, -R9 ;  /* 0x000000010606a824 */ /* 0x000fe200078e0a09 */
[----:B------:R-:W-:-:S02]  /*07d0*/  IADD3 R30, P4, PT, R30, UR14, RZ ;  /* 0x0000000e1e1e7c10 */ /* 0x000fc4000ff9e0ff */
[C---:B------:R-:W-:Y:S01]  /*07e0*/  IADD3.X R27, PT, PT, R3.reuse, UR11, RZ, P6, !PT ;  /* 0x0000000b031b7c10 */ /* 0x040fe2000b7fe4ff */
[----:B------:R-:W-:Y:S01]  /*07f0*/  @!P0 IMAD.MOV R4, RZ, RZ, -R4 ;  /* 0x000000ffff048224 */ /* 0x000fe200078e0a04 */
[C---:B------:R-:W-:Y:S01]  /*0800*/  IADD3.X R29, PT, PT, R3.reuse, UR13, RZ, P3, !PT ;  /* 0x0000000d031d7c10 */ /* 0x040fe20009ffe4ff */
[----:B------:R-:W-:Y:S01]  /*0810*/  @!P1 IMAD.MOV R6, RZ, RZ, -R6 ;  /* 0x000000ffff069224 */ /* 0x000fe200078e0a06 */
[----:B------:R-:W-:Y:S01]  /*0820*/  IADD3.X R31, PT, PT, R3, UR15, RZ, P4, !PT ;  /* 0x0000000f031f7c10 */ /* 0x000fe2000a7fe4ff */
[----:B------:R-:W-:Y:S01]  /*0830*/  IMAD R3, R0, 0x8, R39 ;  /* 0x0000000800037824 */ /* 0x000fe200078e0227 */
[----:B------:R-:W-:Y:S02]  /*0840*/  ISETP.NE.AND P2, PT, R2, RZ, PT ;  /* 0x000000ff0200720c */ /* 0x000fe40003f45270 */
[----:B------:R-:W-:Y:S01]  /*0850*/  LOP3.LUT R5, RZ, R2, RZ, 0x33, !PT ;  /* 0x00000002ff057212 */ /* 0x000fe200078e33ff */
[----:B------:R-:W-:-:S03]  /*0860*/  IMAD R2, R32, 0x8, R3 ;  /* 0x0000000820027824 */ /* 0x000fc600078e0203 */
[C---:B------:R-:W-:Y:S02]  /*0870*/  SEL R35, R5.reuse, R4, !P2 ;  /* 0x0000000405237207 */ /* 0x040fe40005000000 */
[----:B------:R-:W-:-:S07]  /*0880*/  SEL R34, R5, R6, !P2 ;  /* 0x0000000605227207 */ /* 0x000fce0005000000 */
.L_x_56:
[----:B------:R0:W5:Y:S04]  /*0890*/  LDG.E.64 R48, desc[UR36][R18.64] ;  /* 0x0000002412307981 */ /* 0x000168000c1e1b00 */
[----:B------:R0:W5:Y:S04]  /*08a0*/  LDG.E.64 R46, desc[UR36][R22.64] ;  /* 0x00000024162e7981 */ /* 0x000168000c1e1b00 */
[----:B------:R0:W5:Y:S04]  /*08b0*/  LDG.E.64 R44, desc[UR36][R24.64] ;  /* 0x00000024182c7981 */ /* 0x000168000c1e1b00 */
[----:B------:R0:W5:Y:S04]  /*08c0*/  LDG.E.64 R42, desc[UR36][R26.64] ;  /* 0x000000241a2a7981 */ /* 0x000168000c1e1b00 */
[----:B------:R0:W5:Y:S04]  /*08d0*/  LDG.E.64 R4, desc[UR36][R28.64] ;  /* 0x000000241c047981 */ /* 0x000168000c1e1b00 */
[----:B------:R0:W5:Y:S01]  /*08e0*/  LDG.E.64 R8, desc[UR36][R30.64] ;  /* 0x000000241e087981 */ /* 0x000162000c1e1b00 */
[----:B------:R-:W-:-:S02]  /*08f0*/  ISETP.GE.AND P3, PT, R36, UR38, PT ;  /* 0x0000002624007c0c */ /* 0x000fc4000bf66270 */
[----:B------:R-:W-:Y:S02]  /*0900*/  CS2R R14, SRZ ;  /* 0x00000000000e7805 */ /* 0x000fe4000001ff00 */
[----:B------:R-:W-:Y:S02]  /*0910*/  ISETP.NE.AND P2, PT, R35, RZ, PT ;  /* 0x000000ff2300720c */ /* 0x000fe40003f45270 */
[----:B------:R-:W-:Y:S02]  /*0920*/  CS2R R20, SRZ ;  /* 0x0000000000147805 */ /* 0x000fe4000001ff00 */
[----:B------:R-:W-:Y:S01]  /*0930*/  ISETP.NE.AND P1, PT, R34, RZ, PT ;  /* 0x000000ff2200720c */ /* 0x000fe20003f25270 */
[----:B------:R-:W-:Y:S01]  /*0940*/  UIMAD UR4, UR38, UR39, -UR38 ;  /* 0x00000027260472a4 */ /* 0x000fe2000f8e0a26 */
[----:B------:R-:W-:Y:S02]  /*0950*/  P2R R0, PR, RZ, 0x8 ;  /* 0x00000008ff007803 */ /* 0x000fe40000000000 */
[----:B------:R-:W-:Y:S01]  /*0960*/  CS2R R10, SRZ ;  /* 0x00000000000a7805 */ /* 0x000fe2000001ff00 */
[----:B------:R-:W-:Y:S01]  /*0970*/  UISETP.NE.AND UP0, UPT, UR40, 0x2, UPT ;  /* 0x000000022800788c */ /* 0x000fe2000bf05270 */
[----:B------:R-:W-:Y:S01]  /*0980*/  VIADD R33, R33, 0x2 ;  /* 0x0000000221217836 */ /* 0x000fe20000000000 */
[----:B------:R-:W-:-:S02]  /*0990*/  CS2R R12, SRZ ;  /* 0x00000000000c7805 */ /* 0x000fc4000001ff00 */
[----:B------:R-:W-:Y:S01]  /*09a0*/  ISETP.GE.AND P0, PT, R36, UR4, PT ;  /* 0x0000000424007c0c */ /* 0x000fe2000bf06270 */
[----:B------:R-:W-:Y:S01]  /*09b0*/  BSSY.RECONVERGENT B0, `(.L_x_33) ;  /* 0x0000070000007945 */ /* 0x000fe20003800200 */
[----:B------:R-:W-:Y:S01]  /*09c0*/  @P3 IMAD.IADD R0, R32, 0x1, -R37 ;  /* 0x0000000120003824 */ /* 0x000fe200078e0a25 */
[----:B------:R-:W-:-:S03]  /*09d0*/  P2R R38, PR, RZ, 0x4 ;  /* 0x00000004ff267803 */ /* 0x000fc60000000000 */
[--C-:B------:R-:W-:Y:S02]  /*09e0*/  @P3 IMAD R40, R0, 0x8, R39.reuse ;  /* 0x0000000800283824 */ /* 0x100fe400078e0227 */
[----:B------:R-:W-:Y:S01]  /*09f0*/  IMAD R0, R32, 0x8, R39 ;  /* 0x0000000820007824 */ /* 0x000fe200078e0227 */
[----:B------:R-:W-:Y:S02]  /*0a00*/  P2R R39, PR, RZ, 0x2 ;  /* 0x00000002ff277803 */ /* 0x000fe40000000000 */
[----:B------:R1:W2:Y:S02]  /*0a10*/  @P3 LDS.64 R12, [R40] ;  /* 0x00000000280c3984 */ /* 0x0002a40000000a00 */
[----:B------:R-:W-:Y:S02]  /*0a20*/  @!P0 IMAD R3, R37, 0x8, R0 ;  /* 0x0000000825038824 */ /* 0x000fe400078e0200 */
[----:B------:R0:W3:Y:S04]  /*0a30*/  @P2 LDS.64 R14, [R0+-0x8] ;  /* 0xfffff800000e2984 */ /* 0x0000e80000000a00 */
[----:B------:R0:W4:Y:S04]  /*0a40*/  @P1 LDS.64 R20, [R0+0x8] ;  /* 0x0000080000141984 */ /* 0x0001280000000a00 */
[----:B------:R0:W0:Y:S04]  /*0a50*/  LDS.64 R6, [R0] ;  /* 0x0000000000067984 */ /* 0x0000280000000a00 */
[----:B------:R0:W0:Y:S01]  /*0a60*/  @!P0 LDS.64 R10, [R3] ;  /* 0x00000000030a8984 */ /* 0x0000220000000a00 */
[----:B------:R-:W-:-:S04]  /*0a70*/  ISETP.NE.AND P0, PT, R33, 0x64, PT ;  /* 0x000000642100780c */ /* 0x000fc80003f05270 */
[----:B-1----:R-:W-:Y:S01]  /*0a80*/  P2R R40, PR, RZ, 0x1 ;  /* 0x00000001ff287803 */ /* 0x002fe20000000000 */
[----:B------:R-:W-:Y:S08]  /*0a90*/  BRA.U !UP0, `(.L_x_34) ;  /* 0x0000000108fc7547 */ /* 0x000ff0000b800000 */
[----:B------:R-:W-:-:S09]  /*0aa0*/  UISETP.NE.AND UP0, UPT, UR40, 0x1, UPT ;  /* 0x000000012800788c */ /* 0x000fd2000bf05270 */
[----:B------:R-:W-:Y:S05]  /*0ab0*/  BRA.U !UP0, `(.L_x_35) ;  /* 0x0000000108787547 */ /* 0x000fea000b800000 */
[----:B------:R-:W-:-:S09]  /*0ac0*/  UISETP.NE.AND UP0, UPT, UR40, URZ, UPT ;  /* 0x000000ff2800728c */ /* 0x000fd2000bf05270 */
[----:B------:R-:W-:Y:S05]  /*0ad0*/  BRA.U UP0, `(.L_x_36) ;  /* 0x0000000500747547 */ /* 0x000fea000b800000 */
[----:B0----5:R-:W0:Y:S01]  /*0ae0*/  MUFU.RCP64H R7, R45 ;  /* 0x0000002d00077308 */ /* 0x021e220000001800 */
[----:B----4-:R-:W-:Y:S01]  /*0af0*/  DMUL R20, R42, R20 ;  /* 0x000000142a147228 */ /* 0x010fe20000000000 */
[----:B------:R-:W-:Y:S01]  /*0b00*/  IMAD.MOV.U32 R6, RZ, RZ, 0x1 ;  /* 0x00000001ff067424 */ /* 0x000fe200078e00ff */
[----:B------:R-:W-:Y:S06]  /*0b10*/  BSSY.RECONVERGENT B1, `(.L_x_37) ;  /* 0x0000017000017945 */ /* 0x000fec0003800200 */
[----:B---3--:R-:W-:Y:S02]  /*0b20*/  DFMA R20, R46, R14, R20 ;  /* 0x0000000e2e14722b */ /* 0x008fe40000000014 */
[----:B0-----:R-:W-:-:S06]  /*0b30*/  DFMA R14, -R44, R6, 1 ;  /* 0x3ff000002c0e742b */ /* 0x001fcc0000000106 */
[----:B------:R-:W-:Y:S02]  /*0b40*/  DFMA R20, R4, R10, R20 ;  /* 0x0000000a0414722b */ /* 0x000fe40000000014 */
[----:B------:R-:W-:-:S06]  /*0b50*/  DFMA R14, R14, R14, R14 ;  /* 0x0000000e0e0e722b */ /* 0x000fcc000000000e */
[----:B--2---:R-:W-:Y:S02]  /*0b60*/  DFMA R20, R8, R12, R20 ;  /* 0x0000000c0814722b */ /* 0x004fe40000000014 */
        /* <DEDUP_REMOVED lines=14> */
[----:B------:R-:W-:Y:S05]  /*0c50*/  CALL.REL.NOINC `($__internal_1_$__cuda_sm20_div_rn_f64_full) ;  /* 0x00000010002c7944 */ /* 0x000fea0003c00000 */
[----:B------:R-:W-:Y:S02]  /*0c60*/  IMAD.MOV.U32 R6, RZ, RZ, R4 ;  /* 0x000000ffff067224 */ /* 0x000fe400078e0004 */
[----:B------:R-:W-:-:S07]  /*0c70*/  IMAD.MOV.U32 R7, RZ, RZ, R5 ;  /* 0x000000ffff077224 */ /* 0x000fce00078e0005 */
.L_x_38:
[----:B------:R-:W-:Y:S05]  /*0c80*/  BSYNC.RECONVERGENT B1 ;  /* 0x0000000000017941 */ /* 0x000fea0003800200 */
.L_x_37:
[----:B------:R-:W-:Y:S05]  /*0c90*/  BRA `(.L_x_36) ;  /* 0x0000000400047947 */ /* 0x000fea0003800000 */
.L_x_35:
[----:B0-----:R-:W-:-:S04]  /*0ca0*/  LOP3.LUT R0, R36, 0x80000001, RZ, 0xc0, !PT ;  /* 0x8000000124007812 */ /* 0x001fc800078ec0ff */
[----:B------:R-:W-:-:S13]  /*0cb0*/  ISETP.NE.AND P0, PT, R0, 0x1, PT ;  /* 0x000000010000780c */ /* 0x000fda0003f05270 */
[----:B------:R-:W-:Y:S05]  /*0cc0*/  @P0 BRA `(.L_x_36) ;  /* 0x0000000000f80947 */ /* 0x000fea0003800000 */
[----:B-----5:R-:W0:Y:S01]  /*0cd0*/  MUFU.RCP64H R7, R45 ;  /* 0x0000002d00077308 */ /* 0x020e220000001800 */
        /* <DEDUP_REMOVED lines=25> */
.L_x_40:
[----:B------:R-:W-:Y:S05]  /*0e70*/  BSYNC.RECONVERGENT B1 ;  /* 0x0000000000017941 */ /* 0x000fea0003800200 */
.L_x_39:
[----:B------:R-:W-:Y:S05]  /*0e80*/  BRA `(.L_x_36) ;  /* 0x0000000000887947 */ /* 0x000fea0003800000 */
.L_x_34:
[----:B0-----:R-:W-:-:S04]  /*0e90*/  LOP3.LUT R0, R36, 0x80000001, RZ, 0xc0, !PT ;  /* 0x8000000124007812 */ /* 0x001fc800078ec0ff */
[----:B------:R-:W-:-:S13]  /*0ea0*/  ISETP.NE.AND P0, PT, R0, 0x1, PT ;  /* 0x000000010000780c */ /* 0x000fda0003f05270 */
[----:B------:R-:W-:Y:S05]  /*0eb0*/  @P0 BRA `(.L_x_36) ;  /* 0x00000000007c0947 */ /* 0x000fea0003800000 */
[----:B----45:R-:W-:Y:S01]  /*0ec0*/  DMUL R20, R42, R20 ;  /* 0x000000142a147228 */ /* 0x030fe20000000000 */
[----:B------:R-:W-:Y:S01]  /*0ed0*/  BSSY.RECONVERGENT B1, `(.L_x_41) ;  /* 0x0000017000017945 */ /* 0x000fe20003800200 */
[----:B------:R-:W0:Y:S01]  /*0ee0*/  MUFU.RCP64H R43, R45 ;  /* 0x0000002d002b7308 */ /* 0x000e220000001800 */
[----:B------:R-:W-:-:S05]  /*0ef0*/  IMAD.MOV.U32 R42, RZ, RZ, 0x1 ;  /* 0x00000001ff2a7424 */ /* 0x000fca00078e00ff */
[----:B---3--:R-:W-:-:S08]  /*0f00*/  DFMA R20, R46, R14, R20 ;  /* 0x0000000e2e14722b */ /* 0x008fd00000000014 */
[----:B------:R-:W-:Y:S02]  /*0f10*/  DFMA R20, R4, R10, R20 ;  /* 0x0000000a0414722b */ /* 0x000fe40000000014 */
[----:B0-----:R-:W-:-:S06]  /*0f20*/  DFMA R14, -R44, R42, 1 ;  /* 0x3ff000002c0e742b */ /* 0x001fcc000000012a */
[----:B--2---:R-:W-:Y:S02]  /*0f30*/  DFMA R20, R8, R12, R20 ;  /* 0x0000000c0814722b */ /* 0x004fe40000000014 */
        /* <DEDUP_REMOVED lines=16> */
.L_x_42:
[----:B------:R-:W-:Y:S05]  /*1040*/  BSYNC.RECONVERGENT B1 ;  /* 0x0000000000017941 */ /* 0x000fea0003800200 */
.L_x_41:
[----:B------:R-:W-:Y:S01]  /*1050*/  UMOV UR4, 0x5f6fd220 ;  /* 0x5f6fd22000047882 */ /* 0x000fe20000000000 */
[----:B------:R-:W-:Y:S02]  /*1060*/  UMOV UR5, 0x3fefce07 ;  /* 0x3fefce0700057882 */ /* 0x000fe40000000000 */
[----:B------:R-:W-:Y:S01]  /*1070*/  DMUL R6, R6, -UR4 ;  /* 0x8000000406067c28 */ /* 0x000fe20008000000 */
[----:B------:R-:W-:Y:S01]  /*1080*/  UMOV UR4, 0xafb7e910 ;  /* 0xafb7e91000047882 */ /* 0x000fe20000000000 */
[----:B------:R-:W-:-:S06]  /*1090*/  UMOV UR5, 0x3fffe703 ;  /* 0x3fffe70300057882 */ /* 0x000fcc0000000000 */
[----:B------:R-:W-:-:S11]  /*10a0*/  DFMA R6, R4, UR4, R6 ;  /* 0x0000000404067c2b */ /* 0x000fd60008000006 */
.L_x_36:
[----:B------:R-:W-:Y:S05]  /*10b0*/  BSYNC.RECONVERGENT B0 ;  /* 0x0000000000007941 */ /* 0x000fea0003800200 */
.L_x_33:
[----:B0-----:R0:W-:Y:S01]  /*10c0*/  STS.64 [R2], R6 ;  /* 0x0000000602007388 */ /* 0x0011e20000000a00 */
[----:B------:R-:W-:Y:S05]  /*10d0*/  WARPSYNC.ALL ;  /* 0x0000000000007948 */ /* 0x000fea0003800000 */
[----:B------:R-:W-:Y:S01]  /*10e0*/  BAR.SYNC.DEFER_BLOCKING 0x0 ;  /* 0x0000000000007b1d */ /* 0x000fe20000010000 */
[----:B------:R-:W-:-:S07]  /*10f0*/  MOV R0, 0x10 ;  /* 0x0000001000007802 */ /* 0x000fce0000000f00 */
[----:B------:R1:W1:Y:S01]  /*1100*/  LDC.64 R10, c[0x4][R0] ;  /* 0x01000000000a7b82 */ /* 0x0002620000000a00 */
[----:B------:R-:W2:Y:S01]  /*1110*/  LDCU.64 UR4, c[0x4][URZ] ;  /* 0x01000000ff0477ac */ /* 0x000ea20008000a00 */
[----:B------:R-:W-:Y:S01]  /*1120*/  STL [R1], R32 ;  /* 0x0000002001007387 */ /* 0x000fe20000100800 */
[----:B0-----:R-:W-:Y:S02]  /*1130*/  IMAD.MOV.U32 R6, RZ, RZ, R17 ;  /* 0x000000ffff067224 */ /* 0x001fe400078e0011 */
[----:B------:R-:W-:Y:S01]  /*1140*/  IMAD.MOV.U32 R7, RZ, RZ, R16 ;  /* 0x000000ffff077224 */ /* 0x000fe200078e0010 */
[----:B-----5:R-:W0:Y:S01]  /*1150*/  LDS.64 R8, [R2] ;  /* 0x0000000002087984 */ /* 0x020e220000000a00 */
[----:B--2---:R-:W-:Y:S02]  /*1160*/  IMAD.U32 R4, RZ, RZ, UR4 ;  /* 0x00000004ff047e24 */ /* 0x004fe4000f8e00ff */
[----:B------:R-:W-:Y:S01]  /*1170*/  IMAD.U32 R5, RZ, RZ, UR5 ;  /* 0x00000005ff057e24 */ /* 0x000fe2000f8e00ff */
[----:B0-----:R0:W-:Y:S06]  /*1180*/  STL.64 [R1+0x8], R8 ;  /* 0x0000080801007387 */ /* 0x0011ec0000100a00 */
[----:B----4-:R-:W-:-:S07]  /*1190*/  LEPC R20, `(.L_x_43) ;  /* 0x000000001014794e */ /* 0x010fce0000000000 */
[----:B01-3--:R-:W-:Y:S05]  /*11a0*/  CALL.ABS.NOINC R10 ;  /* 0x000000000a007343 */ /* 0x00bfea0003c00000 */
.L_x_43:
        /* <DEDUP_REMOVED lines=8> */
[----:B------:R-:W-:-:S06]  /*1230*/  UIMAD UR4, UR38, UR39, -UR38 ;  /* 0x00000027260472a4 */ /* 0x000fcc000f8e0a26 */
[----:B------:R-:W-:Y:S02]  /*1240*/  ISETP.GE.AND P0, PT, R36, UR4, PT ;  /* 0x0000000424007c0c */ /* 0x000fe4000bf06270 */
[----:B------:R-:W-:Y:S02]  /*1250*/  CS2R R20, SRZ ;  /* 0x0000000000147805 */ /* 0x000fe4000001ff00 */
[----:B------:R-:W-:-:S06]  /*1260*/  CS2R R42, SRZ ;  /* 0x00000000002a7805 */ /* 0x000fcc000001ff00 */
[----:B------:R0:W1:Y:S03]  /*1270*/  @P5 LDS.64 R42, [R2+0x8] ;  /* 0x00000800022a5984 */ /* 0x0000660000000a00 */
[----:B------:R-:W-:-:S05]  /*1280*/  @!P0 IMAD R0, R37, 0x8, R2 ;  /* 0x0000000825008824 */ /* 0x000fca00078e0202 */
[----:B------:R0:W2:Y:S01]  /*1290*/  @!P0 LDS.64 R20, [R0] ;  /* 0x0000000000148984 */ /* 0x0000a20000000a00 */
[----:B------:R-:W-:-:S06]  /*12a0*/  CS2R R38, SRZ ;  /* 0x0000000000267805 */ /* 0x000fcc000001ff00 */
[----:B------:R0:W3:Y:S01]  /*12b0*/  @P6 LDS.64 R38, [R2+-0x8] ;  /* 0xfffff80002266984 */ /* 0x0000e20000000a00 */
[----:B------:R-:W-:Y:S01]  /*12c0*/  ISETP.GE.AND P6, PT, R36, UR38, PT ;  /* 0x0000002624007c0c */ /* 0x000fe2000bfc6270 */
[----:B------:R-:W-:Y:S01]  /*12d0*/  BSSY.RECONVERGENT B0, `(.L_x_44) ;  /* 0x000000c000007945 */ /* 0x000fe20003800200 */
[----:B------:R-:W-:-:S11]  /*12e0*/  CS2R R44, SRZ ;  /* 0x00000000002c7805 */ /* 0x000fd6000001ff00 */
[----:B0-----:R-:W-:Y:S05]  /*12f0*/  @!P6 BRA `(.L_x_45) ;  /* 0x000000000024e947 */ /* 0x001fea0003800000 */
[----:B------:R-:W0:Y:S01]  /*1300*/  S2R R3, SR_CgaCtaId ;  /* 0x0000000000037919 */ /* 0x000e220000008800 */
[----:B------:R-:W4:Y:S01]  /*1310*/  LDCU UR4, c[0x0][0x364] ;  /* 0x00006c80ff0477ac */ /* 0x000f220008000800 */
[----:B------:R-:W-:-:S04]  /*1320*/  MOV R0, 0x400 ;  /* 0x0000040000007802 */ /* 0x000fc80000000f00 */
[----:B0-----:R-:W-:Y:S01]  /*1330*/  LEA R3, R3, R0, 0x18 ;  /* 0x0000000003037211 */ /* 0x001fe200078ec0ff */
[----:B----4-:R-:W-:-:S04]  /*1340*/  IMAD R0, R37, UR4, RZ ;  /* 0x0000000425007c24 */ /* 0x010fc8000f8e02ff */
[----:B------:R-:W-:Y:S02]  /*1350*/  IMAD R0, R0, 0x8, R3 ;  /* 0x0000000800007824 */ /* 0x000fe400078e0203 */
[----:B------:R-:W-:-:S04]  /*1360*/  IMAD.IADD R3, R32, 0x1, -R37 ;  /* 0x0000000120037824 */ /* 0x000fc800078e0a25 */
[----:B------:R-:W-:-:S05]  /*1370*/  IMAD R0, R3, 0x8, R0 ;  /* 0x0000000803007824 */ /* 0x000fca00078e0200 */
[----:B------:R0:W4:Y:S02]  /*1380*/  LDS.64 R44, [R0] ;  /* 0x00000000002c7984 */ /* 0x0001240000000a00 */
.L_x_45:
[----:B------:R-:W-:Y:S05]  /*1390*/  BSYNC.RECONVERGENT B0 ;  /* 0x0000000000007941 */ /* 0x000fea0003800200 */
.L_x_44:
[----:B0-----:R-:W0:Y:S01]  /*13a0*/  LDC R0, c[0x0][0x3d8] ;  /* 0x0000f600ff007b82 */ /* 0x001e220000000800 */
[----:B------:R0:W0:Y:S01]  /*13b0*/  LDS.64 R6, [R2] ;  /* 0x0000000002067984 */ /* 0x0000220000000a00 */
[----:B------:R-:W-:Y:S01]  /*13c0*/  BSSY.RECONVERGENT B0, `(.L_x_46) ;  /* 0x000005d000007945 */ /* 0x000fe20003800200 */
[----:B0-----:R-:W-:-:S13]  /*13d0*/  ISETP.NE.AND P0, PT, R0, RZ, PT ;  /* 0x000000ff0000720c */ /* 0x001fda0003f05270 */
[----:B------:R-:W-:Y:S05]  /*13e0*/  @!P0 BRA `(.L_x_47) ;  /* 0x0000000400048947 */ /* 0x000fea0003800000 */
[----:B------:R-:W-:-:S13]  /*13f0*/  ISETP.NE.AND P0, PT, R0, 0x2, PT ;  /* 0x000000020000780c */ /* 0x000fda0003f05270 */
[----:B------:R-:W-:Y:S05]  /*1400*/  @!P0 BRA `(.L_x_48) ;  /* 0x0000000000788947 */ /* 0x000fea0003800000 */
[----:B------:R-:W-:-:S04]  /*1410*/  LOP3.LUT R3, R36, 0x80000001, RZ, 0xc0, !PT ;  /* 0x8000000124037812 */ /* 0x000fc800078ec0ff */
[----:B------:R-:W-:-:S04]  /*1420*/  ISETP.NE.AND P0, PT, R3, 0x1, PT ;  /* 0x000000010300780c */ /* 0x000fc80003f05270 */
[----:B------:R-:W-:-:S13]  /*1430*/  ISETP.NE.OR P0, PT, R0, 0x1, P0 ;  /* 0x000000010000780c */ /* 0x000fda0000705670 */
[----:B------:R-:W-:Y:S05]  /*1440*/  @P0 BRA `(.L_x_49) ;  /* 0x0000000400500947 */ /* 0x000fea0003800000 */
[----:B-----5:R-:W0:Y:S01]  /*1450*/  MUFU.RCP64H R7, R9 ;  /* 0x0000000900077308 */ /* 0x020e220000001800 */
[----:B-1----:R-:W-:Y:S01]  /*1460*/  DMUL R10, R10, R42 ;  /* 0x0000002a0a0a7228 */ /* 0x002fe20000000000 */
[----:B------:R-:W-:Y:S01]  /*1470*/  IMAD.MOV.U32 R6, RZ, RZ, 0x1 ;  /* 0x00000001ff067424 */ /* 0x000fe200078e00ff */
[----:B------:R-:W-:Y:S06]  /*1480*/  BSSY.RECONVERGENT B1, `(.L_x_50) ;  /* 0x0000015000017945 */ /* 0x000fec0003800200 */
[----:B---3--:R-:W-:Y:S02]  /*1490*/  DFMA R10, R4, R38, R10 ;  /* 0x00000026040a722b */ /* 0x008fe4000000000a */
[----:B0-----:R-:W-:-:S06]  /*14a0*/  DFMA R4, -R8, R6, 1 ;  /* 0x3ff000000804742b */ /* 0x001fcc0000000106 */
[----:B--2---:R-:W-:Y:S02]  /*14b0*/  DFMA R10, R12, R20, R10 ;  /* 0x000000140c0a722b */ /* 0x004fe4000000000a */
[----:B------:R-:W-:-:S06]  /*14c0*/  DFMA R4, R4, R4, R4 ;  /* 0x000000040404722b */ /* 0x000fcc0000000004 */
[----:B----4-:R-:W-:Y:S02]  /*14d0*/  DFMA R10, R14, R44, R10 ;  /* 0x0000002c0e0a722b */ /* 0x010fe4000000000a */
        /* <DEDUP_REMOVED lines=12> */
[----:B------:R-:W-:Y:S05]  /*15a0*/  CALL.REL.NOINC `($__internal_1_$__cuda_sm20_div_rn_f64_full) ;  /* 0x0000000400d87944 */ /* 0x000fea0003c00000 */
[----:B------:R-:W-:Y:S02]  /*15b0*/  IMAD.MOV.U32 R6, RZ, RZ, R4 ;  /* 0x000000ffff067224 */ /* 0x000fe400078e0004 */
[----:B------:R-:W-:-:S07]  /*15c0*/  IMAD.MOV.U32 R7, RZ, RZ, R5 ;  /* 0x000000ffff077224 */ /* 0x000fce00078e0005 */
.L_x_51:
[----:B------:R-:W-:Y:S05]  /*15d0*/  BSYNC.RECONVERGENT B1 ;  /* 0x0000000000017941 */ /* 0x000fea0003800200 */
.L_x_50:
[----:B------:R-:W-:Y:S05]  /*15e0*/  BRA `(.L_x_49) ;  /* 0x0000000000e87947 */ /* 0x000fea0003800000 */
.L_x_48:
[----:B------:R-:W-:-:S04]  /*15f0*/  LOP3.LUT R0, R36, 0x80000001, RZ, 0xc0, !PT ;  /* 0x8000000124007812 */ /* 0x000fc800078ec0ff */
[----:B------:R-:W-:-:S13]  /*1600*/  ISETP.NE.AND P0, PT, R0, 0x1, PT ;  /* 0x000000010000780c */ /* 0x000fda0003f05270 */
[----:B------:R-:W-:Y:S05]  /*1610*/  @P0 BRA `(.L_x_49) ;  /* 0x0000000000dc0947 */ /* 0x000fea0003800000 */
[----:B-1---5:R-:W-:Y:S01]  /*1620*/  DMUL R42, R10, R42 ;  /* 0x0000002a0a2a7228 */ /* 0x022fe20000000000 */
[----:B------:R-:W-:Y:S01]  /*1630*/  BSSY.RECONVERGENT B1, `(.L_x_52) ;  /* 0x0000015000017945 */ /* 0x000fe20003800200 */
[----:B------:R-:W0:Y:S01]  /*1640*/  MUFU.RCP64H R11, R9 ;  /* 0x00000009000b7308 */ /* 0x000e220000001800 */
[----:B------:R-:W-:-:S05]  /*1650*/  IMAD.MOV.U32 R10, RZ, RZ, 0x1 ;  /* 0x00000001ff0a7424 */ /* 0x000fca00078e00ff */
[----:B---3--:R-:W-:-:S08]  /*1660*/  DFMA R42, R4, R38, R42 ;  /* 0x00000026042a722b */ /* 0x008fd0000000002a */
[----:B--2---:R-:W-:Y:S02]  /*1670*/  DFMA R42, R12, R20, R42 ;  /* 0x000000140c2a722b */ /* 0x004fe4000000002a */
[----:B0-----:R-:W-:-:S06]  /*1680*/  DFMA R4, -R8, R10, 1 ;  /* 0x3ff000000804742b */ /* 0x001fcc000000010a */
[----:B----4-:R-:W-:Y:S02]  /*1690*/  DFMA R42, R14, R44, R42 ;  /* 0x0000002c0e2a722b */ /* 0x010fe4000000002a */
        /* <DEDUP_REMOVED lines=14> */
.L_x_53:
[----:B------:R-:W-:Y:S05]  /*1780*/  BSYNC.RECONVERGENT B1 ;  /* 0x0000000000017941 */ /* 0x000fea0003800200 */
.L_x_52:
[----:B------:R-:W-:Y:S01]  /*1790*/  UMOV UR4, 0x5f6fd220 ;  /* 0x5f6fd22000047882 */ /* 0x000fe20000000000 */
[----:B------:R-:W-:Y:S02]  /*17a0*/  UMOV UR5, 0x3fefce07 ;  /* 0x3fefce0700057882 */ /* 0x000fe40000000000 */
[----:B------:R-:W-:Y:S01]  /*17b0*/  DMUL R6, R6, -UR4 ;  /* 0x8000000406067c28 */ /* 0x000fe20008000000 */
[----:B------:R-:W-:Y:S01]  /*17c0*/  UMOV UR4, 0xafb7e910 ;  /* 0xafb7e91000047882 */ /* 0x000fe20000000000 */
[----:B------:R-:W-:-:S06]  /*17d0*/  UMOV UR5, 0x3fffe703 ;  /* 0x3fffe70300057882 */ /* 0x000fcc0000000000 */
[----:B------:R-:W-:Y:S01]  /*17e0*/  DFMA R6, R4, UR4, R6 ;  /* 0x0000000404067c2b */ /* 0x000fe20008000006 */
[----:B------:R-:W-:Y:S10]  /*17f0*/  BRA `(.L_x_49) ;  /* 0x0000000000647947 */ /* 0x000ff40003800000 */
.L_x_47:
        /* <DEDUP_REMOVED lines=24> */
.L_x_54:
[----:B------:R-:W-:Y:S05]  /*1980*/  BSYNC.RECONVERGENT B1 ;  /* 0x0000000000017941 */ /* 0x000fea0003800200 */
.L_x_49:
[----:B------:R-:W-:Y:S05]  /*1990*/  BSYNC.RECONVERGENT B0 ;  /* 0x0000000000007941 */ /* 0x000fea0003800200 */
.L_x_46:
[----:B------:R-:W3:Y:S01]  /*19a0*/  LDCU UR4, c[0x0][0x364] ;  /* 0x00006c80ff0477ac */ /* 0x000ee20008000800 */
[----:B------:R0:W-:Y:S01]  /*19b0*/  STS.64 [R2], R6 ;  /* 0x0000000602007388 */ /* 0x0001e20000000a00 */
[----:B-----5:R-:W-:Y:S02]  /*19c0*/  MOV R8, 0x10 ;  /* 0x0000001000087802 */ /* 0x020fe40000000f00 */
[----:B------:R-:W-:Y:S01]  /*19d0*/  MOV R0, 0x400 ;  /* 0x0000040000007802 */ /* 0x000fe20000000f00 */
[----:B------:R-:W1:Y:S03]  /*19e0*/  S2R R3, SR_CgaCtaId ;  /* 0x0000000000037919 */ /* 0x000e660000008800 */
[----:B------:R-:W2:Y:S01]  /*19f0*/  LDC.64 R8, c[0x4][R8] ;  /* 0x0100000008087b82 */ /* 0x000ea20000000a00 */
[----:B------:R-:W-:Y:S01]  /*1a00*/  STL [R1], R32 ;  /* 0x0000002001007387 */ /* 0x000fe20000100800 */
[----:B0-----:R-:W-:-:S02]  /*1a10*/  IMAD.MOV.U32 R6, RZ, RZ, R17 ;  /* 0x000000ffff067224 */ /* 0x001fc400078e0011 */
[----:B------:R-:W-:Y:S02]  /*1a20*/  IMAD.MOV.U32 R7, RZ, RZ, R16 ;  /* 0x000000ffff077224 */ /* 0x000fe400078e0010 */
[----:B---3--:R-:W-:Y:S01]  /*1a30*/  IMAD R39, R37, UR4, RZ ;  /* 0x0000000425277c24 */ /* 0x008fe2000f8e02ff */
[----:B------:R-:W-:Y:S05]  /*1a40*/  WARPSYNC.ALL ;  /* 0x0000000000007948 */ /* 0x000fea0003800000 */
[----:B------:R-:W-:Y:S06]  /*1a50*/  BAR.SYNC.DEFER_BLOCKING 0x0 ;  /* 0x0000000000007b1d */ /* 0x000fec0000010000 */
[----:B------:R-:W0:Y:S01]  /*1a60*/  LDCU.64 UR4, c[0x4][URZ] ;  /* 0x01000000ff0477ac */ /* 0x000e220008000a00 */
[----:B-1----:R-:W-:-:S05]  /*1a70*/  LEA R0, R3, R0, 0x18 ;  /* 0x0000000003007211 */ /* 0x002fca00078ec0ff */
[----:B------:R-:W-:Y:S01]  /*1a80*/  IMAD R39, R39, 0x8, R0 ;  /* 0x0000000827277824 */ /* 0x000fe200078e0200 */
[----:B------:R-:W1:Y:S01]  /*1a90*/  LDS.64 R10, [R2] ;  /* 0x00000000020a7984 */ /* 0x000e620000000a00 */
[----:B0-----:R-:W-:Y:S02]  /*1aa0*/  IMAD.U32 R4, RZ, RZ, UR4 ;  /* 0x00000004ff047e24 */ /* 0x001fe4000f8e00ff */
[----:B------:R-:W-:Y:S01]  /*1ab0*/  IMAD.U32 R5, RZ, RZ, UR5 ;  /* 0x00000005ff057e24 */ /* 0x000fe2000f8e00ff */
[----:B-12---:R0:W-:Y:S06]  /*1ac0*/  STL.64 [R1+0x8], R10 ;  /* 0x0000080a01007387 */ /* 0x0061ec0000100a00 */
[----:B------:R-:W-:-:S07]  /*1ad0*/  LEPC R20, `(.L_x_55) ;  /* 0x000000001014794e */ /* 0x000fce0000000000 */
[----:B0---4-:R-:W-:Y:S05]  /*1ae0*/  CALL.ABS.NOINC R8 ;  /* 0x0000000008007343 */ /* 0x011fea0003c00000 */
.L_x_55:
[----:B------:R-:W-:-:S13]  /*1af0*/  ISETP.NE.AND P6, PT, R40, RZ, PT ;  /* 0x000000ff2800720c */ /* 0x000fda0003fc5270 */
[----:B------:R-:W-:Y:S05]  /*1b00*/  @P6 BRA `(.L_x_56) ;  /* 0xffffffec00606947 */ /* 0x000fea000383ffff */
.L_x_32:
[----:B------:R-:W0:Y:S02]  /*1b10*/  LDCU UR4, c[0x0][0x364] ;  /* 0x00006c80ff0477ac */ /* 0x000e240008000800 */
[----:B0-----:R-:W-:-:S05]  /*1b20*/  IMAD R0, R37, UR4, RZ ;  /* 0x0000000425007c24 */ /* 0x001fca000f8e02ff */
[----:B------:R-:W-:-:S04]  /*1b30*/  SHF.R.U32.HI R7, RZ, 0x1, R0 ;  /* 0x00000001ff077819 */ /* 0x000fc80000011600 */
[----:B------:R-:W-:-:S13]  /*1b40*/  ISETP.GE.U32.AND P0, PT, R32, R7, PT ;  /* 0x000000072000720c */ /* 0x000fda0003f06070 */
[----:B------:R-:W-:Y:S05]  /*1b50*/  @P0 EXIT ;  /* 0x000000000000094d */ /* 0x000fea0003800000 */
[----:B------:R-:W0:Y:S01]  /*1b60*/  S2R R0, SR_TID.Y ;  /* 0x0000000000007919 */ /* 0x000e220000002200 */
[----:B------:R-:W-:Y:S01]  /*1b70*/  S2UR UR5, SR_CTAID.Y ;  /* 0x00000000000579c3 */ /* 0x000fe20000002600 */
[----:B------:R-:W1:Y:S01]  /*1b80*/  LDCU UR4, c[0x0][0x370] ;  /* 0x00006e00ff0477ac */ /* 0x000e620008000800 */
[----:B------:R-:W2:Y:S01]  /*1b90*/  S2R R4, SR_TID.X ;  /* 0x0000000000047919 */ /* 0x000ea20000002100 */
[----:B------:R-:W3:Y:S05]  /*1ba0*/  LDCU.128 UR8, c[0x0][0x380] ;  /* 0x00007000ff0877ac */ /* 0x000eea0008000c00 */
[----:B------:R-:W1:Y:S01]  /*1bb0*/  S2UR UR6, SR_CTAID.X ;  /* 0x00000000000679c3 */ /* 0x000e620000002500 */
[----:B0-----:R-:W-:Y:S01]  /*1bc0*/  LOP3.LUT R2, RZ, R0, RZ, 0x33, !PT ;  /* 0x00000000ff027212 */ /* 0x001fe200078e33ff */
[----:B-1----:R-:W-:Y:S01]  /*1bd0*/  UIMAD UR4, UR5, UR4, UR6 ;  /* 0x00000004050472a4 */ /* 0x002fe2000f8e0206 */
[----:B--2---:R-:W-:-:S03]  /*1be0*/  IMAD R0, R37, R4, R0 ;  /* 0x0000000425007224 */ /* 0x004fc600078e0200 */
[----:B------:R-:W-:Y:S02]  /*1bf0*/  IMAD.IADD R2, R2, 0x1, R37 ;  /* 0x0000000102027824 */ /* 0x000fe400078e0225 */
[--C-:B------:R-:W-:Y:S02]  /*1c00*/  IMAD R0, R0, 0x8, R39.reuse ;  /* 0x0000000800007824 */ /* 0x100fe400078e0227 */
[----:B------:R-:W-:Y:S02]  /*1c10*/  IMAD R2, R37, R4, R2 ;  /* 0x0000000425027224 */ /* 0x000fe400078e0202 */
[----:B------:R-:W-:Y:S02]  /*1c20*/  IMAD R7, R7, UR4, RZ ;  /* 0x0000000407077c24 */ /* 0x000fe4000f8e02ff */
[----:B------:R-:W-:Y:S02]  /*1c30*/  IMAD R4, R2, 0x8, R39 ;  /* 0x0000000802047824 */ /* 0x000fe400078e0227 */
[----:B------:R-:W0:Y:S01]  /*1c40*/  LDS.64 R2, [R0] ;  /* 0x0000000000027984 */ /* 0x000e220000000a00 */
[----:B------:R-:W-:-:S03]  /*1c50*/  IADD3 R9, P0, PT, R32, R7, RZ ;  /* 0x0000000720097210 */ /* 0x000fc60007f1e0ff */
[----:B------:R-:W1:Y:S01]  /*1c60*/  LDS.64 R4, [R4] ;  /* 0x0000000004047984 */ /* 0x000e620000000a00 */
[----:B------:R-:W-:Y:S01]  /*1c70*/  LEA.HI.X.SX32 R6, R7, RZ, 0x1, P0 ;  /* 0x000000ff07067211 */ /* 0x000fe200000f0eff */
[----:B------:R-:W-:-:S03]  /*1c80*/  IMAD.SHL.U32 R8, R9, 0x8, RZ ;  /* 0x0000000809087824 */ /* 0x000fc600078e00ff */
[----:B------:R-:W-:Y:S02]  /*1c90*/  SHF.L.U64.HI R9, R9, 0x3, R6 ;  /* 0x0000000309097819 */ /* 0x000fe40000010206 */
[C---:B---3--:R-:W-:Y:S02]  /*1ca0*/  IADD3 R6, P0, PT, R8.reuse, UR8, RZ ;  /* 0x0000000808067c10 */ /* 0x048fe4000ff1e0ff */
[----:B------:R-:W-:Y:S02]  /*1cb0*/  IADD3 R8, P1, PT, R8, UR10, RZ ;  /* 0x0000000a08087c10 */ /* 0x000fe4000ff3e0ff */
[C---:B------:R-:W-:Y:S02]  /*1cc0*/  IADD3.X R7, PT, PT, R9.reuse, UR9, RZ, P0, !PT ;  /* 0x0000000909077c10 */ /* 0x040fe400087fe4ff */
[----:B------:R-:W-:-:S03]  /*1cd0*/  IADD3.X R9, PT, PT, R9, UR11, RZ, P1, !PT ;  /* 0x0000000b09097c10 */ /* 0x000fc60008ffe4ff */
[----:B0-----:R-:W-:Y:S04]  /*1ce0*/  STG.E.64 desc[UR36][R6.64], R2 ;  /* 0x0000000206007986 */ /* 0x001fe8000c101b24 */
[----:B-1----:R-:W-:Y:S01]  /*1cf0*/  STG.E.64 desc[UR36][R8.64], R4 ;  /* 0x0000000408007986 */ /* 0x002fe2000c101b24 */
[----:B------:R-:W-:Y:S05]  /*1d00*/  EXIT ;  /* 0x000000000000794d */ /* 0x000fea0003800000 */
        .weak           $__internal_1_$__cuda_sm20_div_rn_f64_full
        .type           $__internal_1_$__cuda_sm20_div_rn_f64_full,@function
        .size           $__internal_1_$__cuda_sm20_div_rn_f64_full,(.L_x_151 - $__internal_1_$__cuda_sm20_div_rn_f64_full)
$__internal_1_$__cuda_sm20_div_rn_f64_full:
[C---:B------:R-:W-:Y:S01]  /*1d10*/  FSETP.GEU.AND P0, PT, |R9|.reuse, 1.469367938527859385e-39, PT ;  /* 0x001000000900780b */ /* 0x040fe20003f0e200 */
[----:B------:R-:W-:Y:S01]  /*1d20*/  IMAD.MOV.U32 R11, RZ, RZ, R49 ;  /* 0x000000ffff0b7224 */ /* 0x000fe200078e0031 */
[C---:B------:R-:W-:Y:S01]  /*1d30*/  LOP3.LUT R4, R9.reuse, 0x800fffff, RZ, 0xc0, !PT ;  /* 0x800fffff09047812 */ /* 0x040fe200078ec0ff */
[----:B------:R-:W-:Y:S01]  /*1d40*/  IMAD.MOV.U32 R12, RZ, RZ, 0x1 ;  /* 0x00000001ff0c7424 */ /* 0x000fe200078e00ff */
[----:B------:R-:W-:Y:S01]  /*1d50*/  LOP3.LUT R46, R9, 0x7ff00000, RZ, 0xc0, !PT ;  /* 0x7ff00000092e7812 */ /* 0x000fe200078ec0ff */
[----:B------:R-:W-:Y:S01]  /*1d60*/  IMAD.MOV.U32 R0, RZ, RZ, 0x1ca00000 ;  /* 0x1ca00000ff007424 */ /* 0x000fe200078e00ff */
[----:B------:R-:W-:Y:S01]  /*1d70*/  LOP3.LUT R5, R4, 0x3ff00000, RZ, 0xfc, !PT ;  /* 0x3ff0000004057812 */ /* 0x000fe200078efcff */
[----:B------:R-:W-:Y:S01]  /*1d80*/  IMAD.MOV.U32 R4, RZ, RZ, R8 ;  /* 0x000000ffff047224 */ /* 0x000fe200078e0008 */
[C---:B------:R-:W-:Y:S01]  /*1d90*/  FSETP.GEU.AND P1, PT, |R11|.reuse, 1.469367938527859385e-39, PT ;  /* 0x001000000b00780b */ /* 0x040fe20003f2e200 */
[----:B------:R-:W-:Y:S01]  /*1da0*/  IMAD.MOV.U32 R10, RZ, RZ, R48 ;  /* 0x000000ffff0a7224 */ /* 0x000fe200078e0030 */
[----:B------:R-:W-:Y:S01]  /*1db0*/  LOP3.LUT R3, R11, 0x7ff00000, RZ, 0xc0, !PT ;  /* 0x7ff000000b037812 */ /* 0x000fe200078ec0ff */
[----:B------:R-:W-:Y:S02]  /*1dc0*/  BSSY.RECONVERGENT B2, `(.L_x_57) ;  /* 0x000004e000027945 */ /* 0x000fe40003800200 */
[----:B------:R-:W-:-:S06]  /*1dd0*/  @!P0 DMUL R4, R8, 8.98846567431157953865e+307 ;  /* 0x7fe0000008048828 */ /* 0x000fcc0000000000 */
[----:B------:R-:W0:Y:S02]  /*1de0*/  MUFU.RCP64H R13, R5 ;  /* 0x00000005000d7308 */ /* 0x000e240000001800 */
[----:B------:R-:W-:-:S04]  /*1df0*/  @!P1 LOP3.LUT R20, R9, 0x7ff00000, RZ, 0xc0, !PT ;  /* 0x7ff0000009149812 */ /* 0x000fc800078ec0ff */
[----:B------:R-:W-:-:S04]  /*1e00*/  @!P1 ISETP.GE.U32.AND P2, PT, R3, R20, PT ;  /* 0x000000140300920c */ /* 0x000fc80003f46070 */
[----:B------:R-:W-:Y:S02]  /*1e10*/  @!P1 SEL R21, R0, 0x63400000, !P2 ;  /* 0x6340000000159807 */ /* 0x000fe40005000000 */
[----:B------:R-:W-:Y:S02]  /*1e20*/  ISETP.GE.U32.AND P2, PT, R3, R46, PT ;  /* 0x0000002e0300720c */ /* 0x000fe40003f46070 */
[----:B------:R-:W-:Y:S02]  /*1e30*/  @!P1 LOP3.LUT R42, R21, 0x80000000, R11, 0xf8, !PT ;  /* 0x80000000152a9812 */ /* 0x000fe400078ef80b */
[----:B------:R-:W-:Y:S01]  /*1e40*/  @!P0 LOP3.LUT R46, R5, 0x7ff00000, RZ, 0xc0, !PT ;  /* 0x7ff00000052e8812 */ /* 0x000fe200078ec0ff */
[----:B0-----:R-:W-:Y:S01]  /*1e50*/  DFMA R14, R12, -R4, 1 ;  /* 0x3ff000000c0e742b */ /* 0x001fe20000000804 */
[----:B------:R-:W-:Y:S01]  /*1e60*/  @!P1 LOP3.LUT R43, R42, 0x100000, RZ, 0xfc, !PT ;  /* 0x001000002a2b9812 */ /* 0x000fe200078efcff */
[----:B------:R-:W-:-:S06]  /*1e70*/  @!P1 IMAD.MOV.U32 R42, RZ, RZ, RZ ;  /* 0x000000ffff2a9224 */ /* 0x000fcc00078e00ff */
[----:B------:R-:W-:-:S08]  /*1e80*/  DFMA R14, R14, R14, R14 ;  /* 0x0000000e0e0e722b */ /* 0x000fd0000000000e */
[----:B------:R-:W-:Y:S01]  /*1e90*/  DFMA R14, R12, R14, R12 ;  /* 0x0000000e0c0e722b */ /* 0x000fe2000000000c */
[----:B------:R-:W-:Y:S01]  /*1ea0*/  SEL R13, R0, 0x63400000, !P2 ;  /* 0x63400000000d7807 */ /* 0x000fe20005000000 */
[----:B------:R-:W-:-:S03]  /*1eb0*/  IMAD.MOV.U32 R12, RZ, RZ, R10 ;  /* 0x000000ffff0c7224 */ /* 0x000fc600078e000a */
[----:B------:R-:W-:-:S03]  /*1ec0*/  LOP3.LUT R13, R13, 0x800fffff, R11, 0xf8, !PT ;  /* 0x800fffff0d0d7812 */ /* 0x000fc600078ef80b */
[----:B------:R-:W-:-:S03]  /*1ed0*/  DFMA R20, R14, -R4, 1 ;  /* 0x3ff000000e14742b */ /* 0x000fc60000000804 */
[----:B------:R-:W-:-:S05]  /*1ee0*/  @!P1 DFMA R12, R12, 2, -R42 ;  /* 0x400000000c0c982b */ /* 0x000fca000000082a */
        /* <DEDUP_REMOVED lines=38> */
.L_x_58:
        /* <DEDUP_REMOVED lines=16> */
.L_x_61:
[----:B------:R-:W-:Y:S01]  /*2250*/  LOP3.LUT R15, R9, 0x80000, RZ, 0xfc, !PT ;  /* 0x00080000090f7812 */ /* 0x000fe200078efcff */
[----:B------:R-:W-:Y:S01]  /*2260*/  IMAD.MOV.U32 R14, RZ, RZ, R8 ;  /* 0x000000ffff0e7224 */ /* 0x000fe200078e0008 */
[----:B------:R-:W-:Y:S06]  /*2270*/  BRA `(.L_x_59) ;  /* 0x0000000000087947 */ /* 0x000fec0003800000 */
.L_x_60:
[----:B------:R-:W-:Y:S01]  /*2280*/  LOP3.LUT R15, R11, 0x80000, RZ, 0xfc, !PT ;  /* 0x000800000b0f7812 */ /* 0x000fe200078efcff */
[----:B------:R-:W-:-:S07]  /*2290*/  IMAD.MOV.U32 R14, RZ, RZ, R10 ;  /* 0x000000ffff0e7224 */ /* 0x000fce00078e000a */
.L_x_59:
[----:B------:R-:W-:Y:S05]  /*22a0*/  BSYNC.RECONVERGENT B2 ;  /* 0x0000000000027941 */ /* 0x000fea0003800200 */
.L_x_57:
[----:B------:R-:W-:Y:S02]  /*22b0*/  IMAD.MOV.U32 R45, RZ, RZ, 0x0 ;  /* 0x00000000ff2d7424 */ /* 0x000fe400078e00ff */
[----:B------:R-:W-:Y:S02]  /*22c0*/  IMAD.MOV.U32 R4, RZ, RZ, R14 ;  /* 0x000000ffff047224 */ /* 0x000fe400078e000e */
[----:B------:R-:W-:Y:S01]  /*22d0*/  IMAD.MOV.U32 R5, RZ, RZ, R15 ;  /* 0x000000ffff057224 */ /* 0x000fe200078e000f */
[----:B------:R-:W-:Y:S06]  /*22e0*/  RET.REL.NODEC R44 `(_Z39_iterativeGpuVerticalandHorizontalShiftPdS_S_S_PKdS1_S1_S1_S1_S1_iii) ;  /* 0xffffffdc2c447950 */ /* 0x000fec0003c3ffff */
.L_x_62:
        /* <DEDUP_REMOVED lines=9> */
.L_x_151:


//--------------------- .text._Z28_iterativeGpuHorizontalShiftPdS_S_S_PKdS1_S1_S1_S1_S1_iii --------------------------
	.section	.text._Z28_iterativeGpuHorizontalShiftPdS_S_S_PKdS1_S1_S1_S1_S1_iii,"ax",@progbits
	.align	128
        .global         _Z28_iterativeGpuHorizontalShiftPdS_S_S_PKdS1_S1_S1_S1_S1_iii
        .type           _Z28_iterativeGpuHorizontalShiftPdS_S_S_PKdS1_S1_S1_S1_S1_iii,@function
        .size           _Z28_iterativeGpuHorizontalShiftPdS_S_S_PKdS1_S1_S1_S1_S1_iii,(.L_x_152 - _Z28_iterativeGpuHorizontalShiftPdS_S_S_PKdS1_S1_S1_S1_S1_iii)
        .other          _Z28_iterativeGpuHorizontalShiftPdS_S_S_PKdS1_S1_S1_S1_S1_iii,@"STO_CUDA_ENTRY STV_DEFAULT"
_Z28_iterativeGpuHorizontalShiftPdS_S_S_PKdS1_S1_S1_S1_S1_iii:
.text._Z28_iterativeGpuHorizontalShiftPdS_S_S_PKdS1_S1_S1_S1_S1_iii:
[----:B------:R-:W0:Y:S01]  /*0000*/  LDC R1, c[0x0][0x37c] ;  /* 0x0000df00ff017b82 */ /* 0x000e220000000800 */
[----:B------:R-:W1:Y:S01]  /*0010*/  S2R R6, SR_TID.X ;  /* 0x0000000000067919 */ /* 0x000e620000002100 */
[----:B------:R-:W2:Y:S06]  /*0020*/  LDCU UR42, c[0x0][0x2fc] ;  /* 0x00005f80ff2a77ac */ /* 0x000eac0008000800 */
[----:B------:R-:W3:Y:S01]  /*0030*/  S2UR UR44, SR_CTAID.Y ;  /* 0x00000000002c79c3 */ /* 0x000ee20000002600 */
[----:B0-----:R-:W-:Y:S01]  /*0040*/  VIADD R1, R1, 0xffffffe8 ;  /* 0xffffffe801017836 */ /* 0x001fe20000000000 */
[----:B------:R-:W0:Y:S01]  /*0050*/  S2R R9, SR_TID.Y ;  /* 0x0000000000097919 */ /* 0x000e220000002200 */
[----:B------:R-:W4:Y:S01]  /*0060*/  LDCU UR43, c[0x0][0x360] ;  /* 0x00006c00ff2b77ac */ /* 0x000f220008000800 */
[----:B------:R-:W5:Y:S04]  /*0070*/  LDCU UR5, c[0x0][0x364] ;  /* 0x00006c80ff0577ac */ /* 0x000f680008000800 */
[----:B------:R-:W2:Y:S01]  /*0080*/  S2UR UR45, SR_CTAID.X ;  /* 0x00000000002d79c3 */ /* 0x000ea20000002500 */
[----:B------:R-:W3:Y:S01]  /*0090*/  LDCU UR4, c[0x0][0x370] ;  /* 0x00006e00ff0477ac */ /* 0x000ee20008000800 */
[----:B------:R-:W0:Y:S01]  /*00a0*/  LDCU.64 UR36, c[0x0][0x358] ;  /* 0x00006b00ff2477ac */ /* 0x000e220008000a00 */
[----:B------:R-:W0:Y:S01]  /*00b0*/  LDCU UR49, c[0x0][0x3d0] ;  /* 0x00007a00ff3177ac */ /* 0x000e220008000800 */
[----:B----4-:R-:W-:-:S02]  /*00c0*/  USHF.R.U32.HI UR6, URZ, 0x1, UR43 ;  /* 0x00000001ff067899 */ /* 0x010fc4000801162b */
[----:B-----5:R-:W-:Y:S01]  /*00d0*/  UIMAD UR46, UR43, UR5, URZ ;  /* 0x000000052b2e72a4 */ /* 0x020fe2000f8e02ff */
[----:B------:R-:W-:Y:S01]  /*00e0*/  UMOV UR39, 0x400 ;  /* 0x0000040000277882 */ /* 0x000fe20000000000 */
[----:B------:R-:W4:Y:S02]  /*00f0*/  LDCU UR40, c[0x0][0x2f8] ;  /* 0x00005f00ff2877ac */ /* 0x000f240008000800 */
[----:B-1----:R-:W-:Y:S01]  /*0100*/  ISETP.GE.U32.AND P1, PT, R6, UR6, PT ;  /* 0x0000000606007c0c */ /* 0x002fe2000bf26070 */
[----:B---3--:R-:W-:Y:S02]  /*0110*/  UIMAD UR7, UR44, UR4, URZ ;  /* 0x000000042c0772a4 */ /* 0x008fe4000f8e02ff */
[----:B------:R-:W-:Y:S02]  /*0120*/  USHF.R.U32.HI UR47, URZ, 0x1, UR46 ;  /* 0x00000001ff2f7899 */ /* 0x000fe4000801162e */
[----:B--2---:R-:W-:Y:S01]  /*0130*/  UIADD3 UR38, UPT, UPT, UR7, UR45, URZ ;  /* 0x0000002d07267290 */ /* 0x004fe2000fffe0ff */
[----:B------:R-:W1:Y:S03]  /*0140*/  LDCU UR51, c[0x0][0x3d0] ;  /* 0x00007a00ff3377ac */ /* 0x000e660008000800 */
[----:B------:R-:W-:-:S04]  /*0150*/  UIMAD UR38, UR47, UR38, URZ ;  /* 0x000000262f2672a4 */ /* 0x000fc8000f8e02ff */
[----:B------:R-:W2:Y:S01]  /*0160*/  @!P1 LDC.64 R4, c[0x0][0x388] ;  /* 0x0000e200ff049b82 */ /* 0x000ea20000000a00 */
[----:B------:R-:W-:Y:S01]  /*0170*/  @!P1 LOP3.LUT R0, RZ, R6, RZ, 0x33, !PT ;  /* 0x00000006ff009212 */ /* 0x000fe200078e33ff */
[----:B------:R-:W-:-:S04]  /*0180*/  USHF.R.S32.HI UR48, URZ, 0x1f, UR38 ;  /* 0x0000001fff307899 */ /* 0x000fc80008011426 */
[----:B------:R-:W-:Y:S02]  /*0190*/  @!P1 VIADD R0, R0, UR6 ;  /* 0x0000000600009c36 */ /* 0x000fe40008000000 */
[----:B------:R-:W3:Y:S02]  /*01a0*/  @P1 LDC.64 R10, c[0x0][0x380] ;  /* 0x0000e000ff0a1b82 */ /* 0x000ee40000000a00 */
[----:B0-----:R-:W-:-:S05]  /*01b0*/  @!P1 IMAD R0, R0, UR5, R9 ;  /* 0x0000000500009c24 */ /* 0x001fca000f8e0209 */
[----:B------:R-:W-:-:S05]  /*01c0*/  @!P1 IADD3 R0, P0, PT, R0, UR38, RZ ;  /* 0x0000002600009c10 */ /* 0x000fca000ff1e0ff */
[----:B------:R-:W-:Y:S01]  /*01d0*/  @!P1 IMAD.X R3, RZ, RZ, UR48, P0 ;  /* 0x00000030ff039e24 */ /* 0x000fe200080e06ff */
[----:B--2---:R-:W-:-:S04]  /*01e0*/  @!P1 LEA R2, P0, R0, R4, 0x3 ;  /* 0x0000000400029211 */ /* 0x004fc800078018ff */
[----:B------:R-:W-:-:S06]  /*01f0*/  @!P1 LEA.HI.X R3, R0, R5, R3, 0x3, P0 ;  /* 0x0000000500039211 */ /* 0x000fcc00000f1c03 */
[----:B------:R-:W2:Y:S01]  /*0200*/  @!P1 LDG.E.64 R2, desc[UR36][R2.64] ;  /* 0x0000002402029981 */ /* 0x000ea2000c1e1b00 */
[----:B------:R-:W-:Y:S01]  /*0210*/  UIADD3 UR4, UPT, UPT, UR4, -0x1, URZ ;  /* 0xffffffff04047890 */ /* 0x000fe2000fffe0ff */
[----:B------:R-:W-:-:S03]  /*0220*/  @P1 VIADD R0, R6, -UR6 ;  /* 0x8000000606001c36 */ /* 0x000fc60008000000 */
[----:B------:R-:W-:Y:S01]  /*0230*/  UISETP.NE.AND UP0, UPT, UR45, UR4, UPT ;  /* 0x000000042d00728c */ /* 0x000fe2000bf05270 */
[----:B------:R-:W-:-:S10]  /*0240*/  @P1 IMAD R0, R0, UR5, R9 ;  /* 0x0000000500001c24 */ /* 0x000fd4000f8e0209 */
[----:B------:R-:W-:Y:S02]  /*0250*/  @UP0 UIADD3 UR4, UP1, UPT, UR47, UR38, URZ ;  /* 0x000000262f040290 */ /* 0x000fe4000ff3e0ff */
[----:B------:R-:W-:Y:S02]  /*0260*/  @!UP0 UIMAD UR4, UR47, UR7, URZ ;  /* 0x000000072f0482a4 */ /* 0x000fe4000f8e02ff */
[----:B------:R-:W-:-:S04]  /*0270*/  @UP0 UIADD3.X UR7, UPT, UPT, URZ, UR48, URZ, UP1, !UPT ;  /* 0x00000030ff070290 */ /* 0x000fc80008ffe4ff */
[----:B------:R-:W-:-:S03]  /*0280*/  @P1 IADD3 R0, P0, PT, R0, UR4, RZ ;  /* 0x0000000400001c10 */ /* 0x000fc6000ff1e0ff */
[----:B------:R-:W-:Y:S02]  /*0290*/  @!UP0 UMOV UR7, URZ ;  /* 0x000000ff00078c82 */ /* 0x000fe40008000000 */
[----:B------:R-:W-:Y:S01]  /*02a0*/  @P1 IMAD.X R5, RZ, RZ, UR7, P0 ;  /* 0x00000007ff051e24 */ /* 0x000fe200080e06ff */
[----:B---3--:R-:W-:-:S04]  /*02b0*/  @P1 LEA R4, P0, R0, R10, 0x3 ;  /* 0x0000000a00041211 */ /* 0x008fc800078018ff */
[----:B------:R-:W-:Y:S01]  /*02c0*/  @P1 LEA.HI.X R5, R0, R11, R5, 0x3, P0 ;  /* 0x0000000b00051211 */ /* 0x000fe200000f1c05 */
[----:B------:R-:W0:Y:S04]  /*02d0*/  S2UR UR4, SR_CgaCtaId ;  /* 0x00000000000479c3 */ /* 0x000e280000008800 */
[----:B------:R3:W2:Y:S01]  /*02e0*/  @P1 LDG.E.64 R2, desc[UR36][R4.64] ;  /* 0x0000002404021981 */ /* 0x0006a2000c1e1b00 */
[----:B0-----:R-:W-:Y:S01]  /*02f0*/  ULEA UR39, UR4, UR39, 0x18 ;  /* 0x0000002704277291 */ /* 0x001fe2000f8ec0ff */
[----:B------:R-:W-:Y:S01]  /*0300*/  IMAD R17, R9, UR43, R6 ;  /* 0x0000002b09117c24 */ /* 0x000fe2000f8e0206 */
[----:B------:R-:W-:Y:S01]  /*0310*/  UIADD3 UR4, UPT, UPT, UR5, -0x2, URZ ;  /* 0xfffffffe05047890 */ /* 0x000fe2000fffe0ff */
[----:B------:R-:W-:Y:S01]  /*0320*/  VIADD R0, R6, UR6 ;  /* 0x0000000606007c36 */ /* 0x000fe20008000000 */
[----:B------:R-:W-:Y:S01]  /*0330*/  UIADD3 UR7, UPT, UPT, UR43, -0x2, URZ ;  /* 0xfffffffe2b077890 */ /* 0x000fe2000fffe0ff */
[----:B------:R-:W-:Y:S01]  /*0340*/  R2UR UR50, R1 ;  /* 0x00000000013272ca */ /* 0x000fe200000e0000 */
[----:B------:R-:W-:Y:S01]  /*0350*/  USEL UR6, UR49, URZ, !UP0 ;  /* 0x000000ff31067287 */ /* 0x000fe2000c000000 */
[----:B------:R-:W-:Y:S01]  /*0360*/  LEA R7, R17, UR39, 0x3 ;  /* 0x0000002711077c11 */ /* 0x000fe2000f8e18ff */
[----:B------:R-:W-:Y:S01]  /*0370*/  UIMAD UR41, UR43, UR45, URZ ;  /* 0x0000002d2b2972a4 */ /* 0x000fe2000f8e02ff */
[----:B---3--:R-:W-:-:S02]  /*0380*/  VIADD R4, R9, 0xffffffff ;  /* 0xffffffff09047836 */ /* 0x008fc40000000000 */
[----:B------:R-:W-:Y:S02]  /*0390*/  IMAD R5, R9, UR49, R0 ;  /* 0x0000003109057c24 */ /* 0x000fe4000f8e0200 */
[----:B------:R-:W-:Y:S01]  /*03a0*/  VIADD R0, R6, 0xffffffff ;  /* 0xffffffff06007836 */ /* 0x000fe20000000000 */
[----:B------:R-:W-:Y:S01]  /*03b0*/  ISETP.GE.U32.AND P0, PT, R4, UR4, PT ;  /* 0x0000000404007c0c */ /* 0x000fe2000bf06070 */
[----:B------:R-:W-:Y:S01]  /*03c0*/  UIMAD UR4, UR5, UR44, URZ ;  /* 0x0000002c050472a4 */ /* 0x000fe2000f8e02ff */
[----:B------:R-:W-:Y:S02]  /*03d0*/  IMAD.U32 R16, RZ, RZ, UR6 ;  /* 0x00000006ff107e24 */ /* 0x000fe4000f8e00ff */
[----:B------:R-:W-:Y:S01]  /*03e0*/  ISETP.GE.U32.OR P0, PT, R0, UR7, P0 ;  /* 0x0000000700007c0c */ /* 0x000fe20008706470 */
[----:B----4-:R-:W-:Y:S01]  /*03f0*/  UIADD3 UR40, UP0, UPT, UR50, UR40, URZ ;  /* 0x0000002832287290 */ /* 0x010fe2000ff1e0ff */
[----:B------:R-:W-:Y:S01]  /*0400*/  IMAD.U32 R38, RZ, RZ, UR39 ;  /* 0x00000027ff267e24 */ /* 0x000fe2000f8e00ff */
[----:B------:R-:W-:Y:S01]  /*0410*/  UIMAD UR41, UR4, UR49, UR41 ;  /* 0x00000031042972a4 */ /* 0x000fe2000f8e0229 */
[----:B------:R-:W-:Y:S01]  /*0420*/  SEL R16, R16, RZ, P1 ;  /* 0x000000ff10107207 */ /* 0x000fe20000800000 */
[----:B------:R-:W-:-:S04]  /*0430*/  UIADD3.X UR42, UPT, UPT, URZ, UR42, URZ, UP0, !UPT ;  /* 0x0000002aff2a7290 */ /* 0x000fc800087fe4ff */
[----:B------:R-:W-:Y:S01]  /*0440*/  IADD3 R16, PT, PT, -R16, UR41, R5 ;  /* 0x0000002910107c10 */ /* 0x000fe2000fffe105 */
[----:B--2---:R0:W-:Y:S03]  /*0450*/  STS.64 [R7], R2 ;  /* 0x0000000207007388 */ /* 0x0041e60000000a00 */
[----:B-1----:R-:W-:Y:S05]  /*0460*/  @P0 BRA `(.L_x_63) ;  /* 0x0000001400800947 */ /* 0x002fea0003800000 */
[----:B------:R-:W-:Y:S01]  /*0470*/  IMAD.U32 R19, RZ, RZ, UR49 ;  /* 0x00000031ff137e24 */ /* 0x000fe2000f8e00ff */
[----:B------:R-:W1:Y:S01]  /*0480*/  LDCU.128 UR12, c[0x0][0x3a0] ;  /* 0x00007400ff0c77ac */ /* 0x000e620008000c00 */
[----:B------:R-:W-:Y:S01]  /*0490*/  VIADD R4, R16, 0x1 ;  /* 0x0000000110047836 */ /* 0x000fe20000000000 */
[----:B------:R-:W-:Y:S01]  /*04a0*/  LOP3.LUT R35, RZ, UR49, RZ, 0x33, !PT ;  /* 0x00000031ff237c12 */ /* 0x000fe2000f8e33ff */
[----:B------:R-:W-:Y:S01]  /*04b0*/  VIADD R34, R17, -UR43 ;  /* 0x8000002b11227c36 */ /* 0x000fe20008000000 */
[----:B------:R-:W-:Y:S01]  /*04c0*/  IABS R5, R19 ;  /* 0x0000001300057213 */ /* 0x000fe20000000000 */
[----:B------:R-:W2:Y:S01]  /*04d0*/  LDCU.128 UR8, c[0x0][0x3b0] ;  /* 0x00007600ff0877ac */ /* 0x000ea20008000c00 */
[----:B------:R-:W-:Y:S01]  /*04e0*/  IABS R8, R4 ;  /* 0x0000000400087213 */ /* 0x000fe20000000000 */
[----:B------:R-:W-:Y:S01]  /*04f0*/  IMAD.MOV.U32 R18, RZ, RZ, RZ ;  /* 0x000000ffff127224 */ /* 0x000fe200078e00ff */
[----:B------:R-:W3:Y:S01]  /*0500*/  I2F.RP R0, R5 ;  /* 0x0000000500007306 */ /* 0x000ee20000209400 */
[----:B------:R-:W-:Y:S01]  /*0510*/  ISETP.GE.AND P0, PT, R4, RZ, PT ;  /* 0x000000ff0400720c */ /* 0x000fe20003f06270 */
[----:B------:R-:W-:Y:S01]  /*0520*/  IMAD.U32 R4, RZ, RZ, UR41 ;  /* 0x00000029ff047e24 */ /* 0x000fe2000f8e00ff */
[----:B------:R-:W4:Y:S01]  /*0530*/  LDCU.128 UR4, c[0x0][0x3c0] ;  /* 0x00007800ff0477ac */ /* 0x000f220008000c00 */
[----:B------:R-:W5:Y:S04]  /*0540*/  LDCU UR16, c[0x0][0x3d4] ;  /* 0x00007a80ff1077ac */ /* 0x000f680008000800 */
[----:B---3--:R-:W0:Y:S02]  /*0550*/  MUFU.RCP R0, R0 ;  /* 0x0000000000007308 */ /* 0x008e240000001000 */
[----:B0-----:R-:W-:-:S06]  /*0560*/  VIADD R2, R0, 0xffffffe ;  /* 0x0ffffffe00027836 */ /* 0x001fcc0000000000 */
[----:B------:R0:W3:Y:S02]  /*0570*/  F2I.FTZ.U32.TRUNC.NTZ R3, R2 ;  /* 0x0000000200037305 */ /* 0x0000e4000021f000 */
[----:B0-----:R-:W-:Y:S02]  /*0580*/  IMAD.MOV.U32 R2, RZ, RZ, RZ ;  /* 0x000000ffff027224 */ /* 0x001fe400078e00ff */
[----:B---3--:R-:W-:-:S04]  /*0590*/  IMAD.MOV R6, RZ, RZ, -R3 ;  /* 0x000000ffff067224 */ /* 0x008fc800078e0a03 */
        /* <DEDUP_REMOVED lines=9> */
[----:B------:R-:W-:Y:S02]  /*0630*/  IADD3 R3, P3, PT, R17, UR41, RZ ;  /* 0x0000002911037c10 */ /* 0x000fe4000ff7e0ff */
[C---:B------:R-:W-:Y:S02]  /*0640*/  ISETP.GT.U32.AND P1, PT, R5.reuse, R0, PT ;  /* 0x000000000500720c */ /* 0x040fe40003f24070 */
[----:B------:R-:W-:Y:S01]  /*0650*/  ISETP.GT.U32.AND P2, PT, R5, R2, PT ;  /* 0x000000020500720c */ /* 0x000fe20003f44070 */
[----:B------:R-:W-:Y:S01]  /*0660*/  IMAD.SHL.U32 R22, R3, 0x8, RZ ;  /* 0x0000000803167824 */ /* 0x000fe200078e00ff */
[----:B------:R-:W-:-:S04]  /*0670*/  LEA.HI.X.SX32 R4, R4, RZ, 0x1, P3 ;  /* 0x000000ff04047211 */ /* 0x000fc800018f0eff */
[----:B------:R-:W-:Y:S02]  /*0680*/  SHF.L.U64.HI R3, R3, 0x3, R4 ;  /* 0x0000000303037819 */ /* 0x000fe40000010204 */
[C---:B-1----:R-:W-:Y:S02]  /*0690*/  IADD3 R32, P5, PT, R22.reuse, UR12, RZ ;  /* 0x0000000c16207c10 */ /* 0x042fe4000ffbe0ff */
[----:B--2---:R-:W-:Y:S01]  /*06a0*/  IADD3 R28, P3, PT, R22, UR8, RZ ;  /* 0x00000008161c7c10 */ /* 0x004fe2000ff7e0ff */
[--C-:B------:R-:W-:Y:S01]  /*06b0*/  @!P1 IMAD.IADD R0, R0, 0x1, -R5.reuse ;  /* 0x0000000100009824 */ /* 0x100fe200078e0a05 */
[----:B------:R-:W-:Y:S01]  /*06c0*/  IADD3.X R33, PT, PT, R3, UR13, RZ, P5, !PT ;  /* 0x0000000d03217c10 */ /* 0x000fe2000affe4ff */
[----:B------:R-:W-:Y:S01]  /*06d0*/  @!P2 IMAD.IADD R2, R2, 0x1, -R5 ;  /* 0x000000010202a824 */ /* 0x000fe200078e0a05 */
[----:B------:R-:W-:Y:S01]  /*06e0*/  ISETP.GE.AND P5, PT, R16, RZ, PT ;  /* 0x000000ff1000720c */ /* 0x000fe20003fa6270 */
[----:B------:R-:W-:Y:S01]  /*06f0*/  ULEA UR8, UR46, UR39, 0x3 ;  /* 0x000000272e087291 */ /* 0x000fe2000f8e18ff */
[----:B------:R-:W-:-:S02]  /*0700*/  ISETP.GT.U32.AND P2, PT, R5, R0, PT ;  /* 0x000000000500720c */ /* 0x000fc40003f44070 */
[----:B------:R-:W-:Y:S02]  /*0710*/  ISETP.GT.U32.AND P1, PT, R5, R2, PT ;  /* 0x000000020500720c */ /* 0x000fe40003f24070 */
[C---:B------:R-:W-:Y:S01]  /*0720*/  IADD3 R30, P6, PT, R22.reuse, UR14, RZ ;  /* 0x0000000e161e7c10 */ /* 0x040fe2000ffde0ff */
[----:B------:R-:W-:Y:S01]  /*0730*/  IMAD.U32 R38, RZ, RZ, UR8 ;  /* 0x00000008ff267e24 */ /* 0x000fe2000f8e00ff */
[----:B------:R-:W-:Y:S02]  /*0740*/  IADD3 R26, P4, PT, R22, UR10, RZ ;  /* 0x0000000a161a7c10 */ /* 0x000fe4000ff9e0ff */
[C---:B------:R-:W-:Y:S02]  /*0750*/  IADD3.X R29, PT, PT, R3.reuse, UR9, RZ, P3, !PT ;  /* 0x00000009031d7c10 */ /* 0x040fe40009ffe4ff */
[C---:B------:R-:W-:Y:S02]  /*0760*/  IADD3.X R31, PT, PT, R3.reuse, UR15, RZ, P6, !PT ;  /* 0x0000000f031f7c10 */ /* 0x040fe4000b7fe4ff */
[----:B------:R-:W-:Y:S01]  /*0770*/  IADD3.X R27, PT, PT, R3, UR11, RZ, P4, !PT ;  /* 0x0000000b031b7c10 */ /* 0x000fe2000a7fe4ff */
[--C-:B------:R-:W-:Y:S01]  /*0780*/  @!P2 IMAD.IADD R0, R0, 0x1, -R5.reuse ;  /* 0x000000010000a824 */ /* 0x100fe200078e0a05 */
[----:B----4-:R-:W-:Y:S01]  /*0790*/  IADD3 R24, P2, PT, R22, UR4, RZ ;  /* 0x0000000416187c10 */ /* 0x010fe2000ff5e0ff */
[----:B------:R-:W-:Y:S01]  /*07a0*/  @!P1 IMAD.IADD R2, R2, 0x1, -R5 ;  /* 0x0000000102029824 */ /* 0x000fe200078e0a05 */
[----:B------:R-:W-:Y:S01]  /*07b0*/  ISETP.NE.AND P1, PT, RZ, UR49, PT ;  /* 0x00000031ff007c0c */ /* 0x000fe2000bf25270 */
[----:B------:R-:W-:Y:S01]  /*07c0*/  @!P5 IMAD.MOV R0, RZ, RZ, -R0 ;  /* 0x000000ffff00d224 */ /* 0x000fe200078e0a00 */
[----:B-----5:R-:W-:Y:S01]  /*07d0*/  UIADD3 UR4, UPT, UPT, UR16, -0x1, URZ ;  /* 0xffffffff10047890 */ /* 0x020fe2000fffe0ff */
[----:B------:R-:W-:Y:S01]  /*07e0*/  @!P0 IMAD.MOV R2, RZ, RZ, -R2 ;  /* 0x000000ffff028224 */ /* 0x000fe200078e0a02 */
[----:B------:R-:W-:-:S02]  /*07f0*/  IADD3 R22, P3, PT, R22, UR6, RZ ;  /* 0x0000000616167c10 */ /* 0x000fc4000ff7e0ff */
[C---:B------:R-:W-:Y:S01]  /*0800*/  SEL R36, R35.reuse, R0, !P1 ;  /* 0x0000000023247207 */ /* 0x040fe20004800000 */
[----:B------:R-:W-:Y:S01]  /*0810*/  IMAD.U32 R0, RZ, RZ, UR39 ;  /* 0x00000027ff007e24 */ /* 0x000fe2000f8e00ff */
[----:B------:R-:W-:Y:S01]  /*0820*/  SEL R35, R35, R2, !P1 ;  /* 0x0000000223237207 */ /* 0x000fe20004800000 */
[----:B------:R-:W-:Y:S01]  /*0830*/  IMAD R19, R19, UR4, RZ ;  /* 0x0000000413137c24 */ /* 0x000fe2000f8e02ff */
[----:B------:R-:W-:Y:S01]  /*0840*/  IADD3.X R25, PT, PT, R3, UR5, RZ, P2, !PT ;  /* 0x0000000503197c10 */ /* 0x000fe200097fe4ff */
[----:B------:R-:W-:Y:S01]  /*0850*/  IMAD R2, R17, 0x8, R38 ;  /* 0x0000000811027824 */ /* 0x000fe200078e0226 */
[----:B------:R-:W-:-:S07]  /*0860*/  IADD3.X R23, PT, PT, R3, UR7, RZ, P3, !PT ;  /* 0x0000000703177c10 */ /* 0x000fce0009ffe4ff */
.L_x_85:
        /* <DEDUP_REMOVED lines=63> */
[----:B------:R-:W-:Y:S05]  /*0c60*/  CALL.REL.NOINC `($__internal_2_$__cuda_sm20_div_rn_f64_full) ;  /* 0x0000000c00dc7944 */ /* 0x000fea0003c00000 */
[----:B------:R-:W-:Y:S02]  /*0c70*/  IMAD.MOV.U32 R14, RZ, RZ, R4 ;  /* 0x000000ffff0e7224 */ /* 0x000fe400078e0004 */
[----:B------:R-:W-:-:S07]  /*0c80*/  IMAD.MOV.U32 R15, RZ, RZ, R5 ;  /* 0x000000ffff0f7224 */ /* 0x000fce00078e0005 */
.L_x_69:
[----:B------:R-:W-:Y:S05]  /*0c90*/  BSYNC.RECONVERGENT B1 ;  /* 0x0000000000017941 */ /* 0x000fea0003800200 */
.L_x_68:
[----:B------:R-:W-:Y:S05]  /*0ca0*/  BRA `(.L_x_67) ;  /* 0x0000000000fc7947 */ /* 0x000fea0003800000 */
.L_x_66:
        /* <DEDUP_REMOVED lines=28> */
.L_x_71:
[----:B------:R-:W-:Y:S05]  /*0e70*/  BSYNC.RECONVERGENT B1 ;  /* 0x0000000000017941 */ /* 0x000fea0003800200 */
.L_x_70:
[----:B------:R-:W-:Y:S05]  /*0e80*/  BRA `(.L_x_67) ;  /* 0x0000000000847947 */ /* 0x000fea0003800000 */
.L_x_65:
        /* <DEDUP_REMOVED lines=26> */
.L_x_73:
[----:B------:R-:W-:Y:S05]  /*1030*/  BSYNC.RECONVERGENT B1 ;  /* 0x0000000000017941 */ /* 0x000fea0003800200 */
.L_x_72:
[----:B------:R-:W-:Y:S01]  /*1040*/  UMOV UR4, 0x5f6fd220 ;  /* 0x5f6fd22000047882 */ /* 0x000fe20000000000 */
[----:B------:R-:W-:Y:S02]  /*1050*/  UMOV UR5, 0x3fefce07 ;  /* 0x3fefce0700057882 */ /* 0x000fe40000000000 */
[----:B------:R-:W-:Y:S01]  /*1060*/  DMUL R14, R14, -UR4 ;  /* 0x800000040e0e7c28 */ /* 0x000fe20008000000 */
[----:B------:R-:W-:Y:S01]  /*1070*/  UMOV UR4, 0xafb7e910 ;  /* 0xafb7e91000047882 */ /* 0x000fe20000000000 */
[----:B------:R-:W-:-:S06]  /*1080*/  UMOV UR5, 0x3fffe703 ;  /* 0x3fffe70300057882 */ /* 0x000fcc0000000000 */
[----:B------:R-:W-:-:S11]  /*1090*/  DFMA R14, R4, UR4, R14 ;  /* 0x00000004040e7c2b */ /* 0x000fd6000800000e */
.L_x_67:
[----:B------:R-:W-:Y:S05]  /*10a0*/  BSYNC.RECONVERGENT B0 ;  /* 0x0000000000007941 */ /* 0x000fea0003800200 */
.L_x_64:
        /* <DEDUP_REMOVED lines=18> */
.L_x_74:
        /* <DEDUP_REMOVED lines=53> */
[----:B------:R-:W-:Y:S05]  /*1520*/  CALL.REL.NOINC `($__internal_2_$__cuda_sm20_div_rn_f64_full) ;  /* 0x0000000400ac7944 */ /* 0x000fea0003c00000 */
[----:B------:R-:W-:Y:S02]  /*1530*/  IMAD.MOV.U32 R14, RZ, RZ, R4 ;  /* 0x000000ffff0e7224 */ /* 0x000fe400078e0004 */
[----:B------:R-:W-:-:S07]  /*1540*/  IMAD.MOV.U32 R15, RZ, RZ, R5 ;  /* 0x000000ffff0f7224 */ /* 0x000fce00078e0005 */
.L_x_80:
[----:B------:R-:W-:Y:S05]  /*1550*/  BSYNC.RECONVERGENT B1 ;  /* 0x0000000000017941 */ /* 0x000fea0003800200 */
.L_x_79:
[----:B------:R-:W-:Y:S05]  /*1560*/  BRA `(.L_x_78) ;  /* 0x0000000000e87947 */ /* 0x000fea0003800000 */
.L_x_77:
        /* <DEDUP_REMOVED lines=24> */
[----:B-1----:R-:W-:Y:S05]  /*16f0*/  CALL.REL.NOINC `($__internal_2_$__cuda_sm20_div_rn_f64_full) ;  /* 0x0000000400387944 */ /* 0x002fea0003c00000 */
.L_x_82:
[----:B------:R-:W-:Y:S05]  /*1700*/  BSYNC.RECONVERGENT B1 ;  /* 0x0000000000017941 */ /* 0x000fea0003800200 */
.L_x_81:
[----:B------:R-:W-:Y:S01]  /*1710*/  UMOV UR4, 0x5f6fd220 ;  /* 0x5f6fd22000047882 */ /* 0x000fe20000000000 */
[----:B------:R-:W-:Y:S02]  /*1720*/  UMOV UR5, 0x3fefce07 ;  /* 0x3fefce0700057882 */ /* 0x000fe40000000000 */
[----:B-1----:R-:W-:Y:S01]  /*1730*/  DMUL R14, R14, -UR4 ;  /* 0x800000040e0e7c28 */ /* 0x002fe20008000000 */
[----:B------:R-:W-:Y:S01]  /*1740*/  UMOV UR4, 0xafb7e910 ;  /* 0xafb7e91000047882 */ /* 0x000fe20000000000 */
[----:B------:R-:W-:-:S06]  /*1750*/  UMOV UR5, 0x3fffe703 ;  /* 0x3fffe70300057882 */ /* 0x000fcc0000000000 */
[----:B------:R-:W-:Y:S01]  /*1760*/  DFMA R14, R4, UR4, R14 ;  /* 0x00000004040e7c2b */ /* 0x000fe2000800000e */
[----:B------:R-:W-:Y:S10]  /*1770*/  BRA `(.L_x_78) ;  /* 0x0000000000647947 */ /* 0x000ff40003800000 */
.L_x_76:
        /* <DEDUP_REMOVED lines=24> */
.L_x_83:
[----:B------:R-:W-:Y:S05]  /*1900*/  BSYNC.RECONVERGENT B1 ;  /* 0x0000000000017941 */ /* 0x000fea0003800200 */
.L_x_78:
[----:B------:R-:W-:Y:S05]  /*1910*/  BSYNC.RECONVERGENT B0 ;  /* 0x0000000000007941 */ /* 0x000fea0003800200 */
.L_x_75:
        /* <DEDUP_REMOVED lines=18> */
.L_x_84:
[----:B------:R-:W-:Y:S01]  /*1a40*/  ISETP.NE.AND P6, PT, R41, RZ, PT ;  /* 0x000000ff2900720c */ /* 0x000fe20003fc5270 */
[----:B------:R-:W-:-:S12]  /*1a50*/  IMAD.MOV.U32 R0, RZ, RZ, R38 ;  /* 0x000000ffff007224 */ /* 0x000fd800078e0026 */
[----:B------:R-:W-:Y:S05]  /*1a60*/  @P6 BRA `(.L_x_85) ;  /* 0xffffffec00806947 */ /* 0x000fea000383ffff */
.L_x_63:
[----:B------:R-:W-:-:S13]  /*1a70*/  ISETP.GE.U32.AND P0, PT, R17, UR47, PT ;  /* 0x0000002f11007c0c */ /* 0x000fda000bf06070 */
[----:B------:R-:W-:Y:S05]  /*1a80*/  @P0 EXIT ;  /* 0x000000000000094d */ /* 0x000fea0003800000 */
[----:B------:R-:W1:Y:S01]  /*1a90*/  S2R R0, SR_TID.Y ;  /* 0x0000000000007919 */ /* 0x000e620000002200 */
[----:B0-----:R-:W-:Y:S01]  /*1aa0*/  IMAD R2, R17, 0x8, R38 ;  /* 0x0000000811027824 */ /* 0x001fe200078e0226 */
[----:B------:R-:W0:Y:S01]  /*1ab0*/  LDCU.128 UR4, c[0x0][0x390] ;  /* 0x00007200ff0477ac */ /* 0x000e220008000c00 */
[----:B------:R-:W2:Y:S01]  /*1ac0*/  S2R R3, SR_TID.X ;  /* 0x0000000000037919 */ /* 0x000ea20000002100 */
[----:B-1----:R-:W-:-:S05]  /*1ad0*/  LOP3.LUT R0, RZ, R0, RZ, 0x33, !PT ;  /* 0x00000000ff007212 */ /* 0x002fca00078e33ff */
[----:B------:R-:W-:-:S04]  /*1ae0*/  VIADD R0, R0, UR43 ;  /* 0x0000002b00007c36 */ /* 0x000fc80008000000 */
[----:B--2---:R-:W-:Y:S01]  /*1af0*/  IMAD R3, R0, UR43, R3 ;  /* 0x0000002b00037c24 */ /* 0x004fe2000f8e0203 */
[----:B------:R-:W-:-:S03]  /*1b00*/  IADD3 R0, P0, PT, R17, UR38, RZ ;  /* 0x0000002611007c10 */ /* 0x000fc6000ff1e0ff */
[----:B------:R-:W-:Y:S02]  /*1b10*/  IMAD R4, R3, 0x8, R38 ;  /* 0x0000000803047824 */ /* 0x000fe400078e0226 */
[----:B------:R-:W1:Y:S01]  /*1b20*/  LDS.64 R2, [R2] ;  /* 0x0000000002027984 */ /* 0x000e620000000a00 */
[----:B------:R-:W-:Y:S02]  /*1b30*/  IMAD.X R7, RZ, RZ, UR48, P0 ;  /* 0x00000030ff077e24 */ /* 0x000fe400080e06ff */
[C---:B------:R-:W-:Y:S01]  /*1b40*/  IMAD.SHL.U32 R8, R0.reuse, 0x8, RZ ;  /* 0x0000000800087824 */ /* 0x040fe200078e00ff */
[----:B------:R-:W2:Y:S02]  /*1b50*/  LDS.64 R4, [R4] ;  /* 0x0000000004047984 */ /* 0x000ea40000000a00 */
[----:B------:R-:W-:Y:S02]  /*1b60*/  SHF.L.U64.HI R0, R0, 0x3, R7 ;  /* 0x0000000300007819 */ /* 0x000fe40000010207 */
[----:B0-----:R-:W-:-:S02]  /*1b70*/  IADD3 R6, P0, PT, R8, UR6, RZ ;  /* 0x0000000608067c10 */ /* 0x001fc4000ff1e0ff */
[----:B------:R-:W-:Y:S02]  /*1b80*/  IADD3 R8, P1, PT, R8, UR4, RZ ;  /* 0x0000000408087c10 */ /* 0x000fe4000ff3e0ff */
[C---:B------:R-:W-:Y:S02]  /*1b90*/  IADD3.X R7, PT, PT, R0.reuse, UR7, RZ, P0, !PT ;  /* 0x0000000700077c10 */ /* 0x040fe400087fe4ff */
[----:B------:R-:W-:-:S03]  /*1ba0*/  IADD3.X R9, PT, PT, R0, UR5, RZ, P1, !PT ;  /* 0x0000000500097c10 */ /* 0x000fc60008ffe4ff */
[----:B-1----:R-:W-:Y:S04]  /*1bb0*/  STG.E.64 desc[UR36][R6.64], R2 ;  /* 0x0000000206007986 */ /* 0x002fe8000c101b24 */
[----:B--2---:R-:W-:Y:S01]  /*1bc0*/  STG.E.64 desc[UR36][R8.64], R4 ;  /* 0x0000000408007986 */ /* 0x004fe2000c101b24 */
[----:B------:R-:W-:Y:S05]  /*1bd0*/  EXIT ;  /* 0x000000000000794d */ /* 0x000fea0003800000 */
        .weak           $__internal_2_$__cuda_sm20_div_rn_f64_full
        .type           $__internal_2_$__cuda_sm20_div_rn_f64_full,@function
        .size           $__internal_2_$__cuda_sm20_div_rn_f64_full,(.L_x_152 - $__internal_2_$__cuda_sm20_div_rn_f64_full)
$__internal_2_$__cuda_sm20_div_rn_f64_full:
        /* <DEDUP_REMOVED lines=69> */
.L_x_87:
        /* <DEDUP_REMOVED lines=16> */
.L_x_90:
[----:B------:R-:W-:Y:S01]  /*2130*/  LOP3.LUT R13, R7, 0x80000, RZ, 0xfc, !PT ;  /* 0x00080000070d7812 */ /* 0x000fe200078efcff */
[----:B------:R-:W-:Y:S01]  /*2140*/  IMAD.MOV.U32 R12, RZ, RZ, R6 ;  /* 0x000000ffff0c7224 */ /* 0x000fe200078e0006 */
[----:B------:R-:W-:Y:S06]  /*2150*/  BRA `(.L_x_88) ;  /* 0x0000000000087947 */ /* 0x000fec0003800000 */
.L_x_89:
[----:B------:R-:W-:Y:S01]  /*2160*/  LOP3.LUT R13, R9, 0x80000, RZ, 0xfc, !PT ;  /* 0x00080000090d7812 */ /* 0x000fe200078efcff */
[----:B------:R-:W-:-:S07]  /*2170*/  IMAD.MOV.U32 R12, RZ, RZ, R8 ;  /* 0x000000ffff0c7224 */ /* 0x000fce00078e0008 */
.L_x_88:
[----:B------:R-:W-:Y:S05]  /*2180*/  BSYNC.RECONVERGENT B2 ;  /* 0x0000000000027941 */ /* 0x000fea0003800200 */
.L_x_86:
[----:B------:R-:W-:Y:S02]  /*2190*/  IMAD.MOV.U32 R47, RZ, RZ, 0x0 ;  /* 0x00000000ff2f7424 */ /* 0x000fe400078e00ff */
[----:B------:R-:W-:Y:S02]  /*21a0*/  IMAD.MOV.U32 R4, RZ, RZ, R12 ;  /* 0x000000ffff047224 */ /* 0x000fe400078e000c */
[----:B------:R-:W-:Y:S01]  /*21b0*/  IMAD.MOV.U32 R5, RZ, RZ, R13 ;  /* 0x000000ffff057224 */ /* 0x000fe200078e000d */
[----:B------:R-:W-:Y:S06]  /*21c0*/  RET.REL.NODEC R46 `(_Z28_iterativeGpuHorizontalShiftPdS_S_S_PKdS1_S1_S1_S1_S1_iii) ;  /* 0xffffffdc2e8c7950 */ /* 0x000fec0003c3ffff */
.L_x_91:
        /* <DEDUP_REMOVED lines=11> */
.L_x_152:


//--------------------- .text._Z21_iterativeGpuOriginalPdS_PKdS1_S1_S1_S1_S1_S1_iii --------------------------
	.section	.text._Z21_iterativeGpuOriginalPdS_PKdS1_S1_S1_S1_S1_S1_iii,"ax",@progbits
	.align	128
        .global         _Z21_iterativeGpuOriginalPdS_PKdS1_S1_S1_S1_S1_S1_iii
        .type           _Z21_iterativeGpuOriginalPdS_PKdS1_S1_S1_S1_S1_S1_iii,@function
        .size           _Z21_iterativeGpuOriginalPdS_PKdS1_S1_S1_S1_S1_S1_iii,(.L_x_153 - _Z21_iterativeGpuOriginalPdS_PKdS1_S1_S1_S1_S1_S1_iii)
        .other          _Z21_iterativeGpuOriginalPdS_PKdS1_S1_S1_S1_S1_S1_iii,@"STO_CUDA_ENTRY STV_DEFAULT"
_Z21_iterativeGpuOriginalPdS_PKdS1_S1_S1_S1_S1_S1_iii:
.text._Z21_iterativeGpuOriginalPdS_PKdS1_S1_S1_S1_S1_S1_iii:
[----:B------:R-:W0:Y:S01]  /*0000*/  LDC R1, c[0x0][0x37c] ;  /* 0x0000df00ff017b82 */ /* 0x000e220000000800 */
[----:B------:R-:W1:Y:S07]  /*0010*/  S2R R4, SR_TID.X ;  /* 0x0000000000047919 */ /* 0x000e6e0000002100 */
[----:B------:R-:W2:Y:S01]  /*0020*/  S2UR UR6, SR_CTAID.X ;  /* 0x00000000000679c3 */ /* 0x000ea20000002500 */
[----:B------:R-:W3:Y:S01]  /*0030*/  LDCU UR41, c[0x0][0x2fc] ;  /* 0x00005f80ff2977ac */ /* 0x000ee20008000800 */
[----:B0-----:R-:W-:Y:S01]  /*0040*/  VIADD R1, R1, 0xfffffff0 ;  /* 0xfffffff001017836 */ /* 0x001fe20000000000 */
[----:B------:R-:W1:Y:S01]  /*0050*/  S2R R9, SR_TID.Y ;  /* 0x0000000000097919 */ /* 0x000e620000002200 */
[----:B------:R-:W2:Y:S04]  /*0060*/  LDCU UR46, c[0x0][0x360] ;  /* 0x00006c00ff2e77ac */ /* 0x000ea80008000800 */
[----:B------:R-:W0:Y:S01]  /*0070*/  S2UR UR7, SR_CTAID.Y ;  /* 0x00000000000779c3 */ /* 0x000e220000002600 */
[----:B------:R-:W0:Y:S01]  /*0080*/  LDCU UR5, c[0x0][0x364] ;  /* 0x00006c80ff0577ac */ /* 0x000e220008000800 */
[----:B------:R-:W1:Y:S01]  /*0090*/  LDCU UR43, c[0x0][0x3c8] ;  /* 0x00007900ff2b77ac */ /* 0x000e620008000800 */
[----:B------:R-:W4:Y:S01]  /*00a0*/  LDCU.64 UR8, c[0x0][0x390] ;  /* 0x00007200ff0877ac */ /* 0x000f220008000a00 */
[----:B------:R-:W5:Y:S01]  /*00b0*/  LDCU.64 UR36, c[0x0][0x358] ;  /* 0x00006b00ff2477ac */ /* 0x000f620008000a00 */
[----:B--2---:R-:W-:Y:S01]  /*00c0*/  UIMAD UR38, UR46, UR6, URZ ;  /* 0x000000062e2672a4 */ /* 0x004fe2000f8e02ff */
[----:B------:R-:W-:Y:S01]  /*00d0*/  UMOV UR39, 0x400 ;  /* 0x0000040000277882 */ /* 0x000fe20000000000 */
[----:B------:R-:W2:Y:S01]  /*00e0*/  LDCU UR40, c[0x0][0x2f8] ;  /* 0x00005f00ff2877ac */ /* 0x000ea20008000800 */
[----:B0-----:R-:W-:Y:S01]  /*00f0*/  UIMAD UR4, UR5, UR7, URZ ;  /* 0x00000007050472a4 */ /* 0x001fe2000f8e02ff */
[----:B------:R-:W0:Y:S01]  /*0100*/  LDCU UR49, c[0x0][0x3d0] ;  /* 0x00007a00ff3177ac */ /* 0x000e220008000800 */
[----:B-1----:R-:W-:-:S02]  /*0110*/  IMAD R37, R9, UR43, R4 ;  /* 0x0000002b09257c24 */ /* 0x002fc4000f8e0204 */
[----:B------:R-:W-:Y:S01]  /*0120*/  UIMAD UR38, UR4, UR43, UR38 ;  /* 0x0000002b042672a4 */ /* 0x000fe2000f8e0226 */
[----:B------:R-:W1:Y:S03]  /*0130*/  LDCU.64 UR44, c[0x0][0x3c8] ;  /* 0x00007900ff2c77ac */ /* 0x000e660008000a00 */
[----:B------:R-:W-:Y:S02]  /*0140*/  USHF.R.S32.HI UR47, URZ, 0x1f, UR38 ;  /* 0x0000001fff2f7899 */ /* 0x000fe40008011426 */
[----:B------:R-:W-:-:S05]  /*0150*/  IADD3 R0, P0, PT, R37, UR38, RZ ;  /* 0x0000002625007c10 */ /* 0x000fca000ff1e0ff */
[----:B------:R-:W-:Y:S01]  /*0160*/  IMAD.X R3, RZ, RZ, UR47, P0 ;  /* 0x0000002fff037e24 */ /* 0x000fe200080e06ff */
[----:B----4-:R-:W-:-:S04]  /*0170*/  LEA R2, P0, R0, UR8, 0x3 ;  /* 0x0000000800027c11 */ /* 0x010fc8000f8018ff */
[----:B------:R-:W-:-:S06]  /*0180*/  LEA.HI.X R3, R0, UR9, R3, 0x3, P0 ;  /* 0x0000000900037c11 */ /* 0x000fcc00080f1c03 */
[----:B-----5:R-:W4:Y:S01]  /*0190*/  LDG.E.64 R2, desc[UR36][R2.64] ;  /* 0x0000002402027981 */ /* 0x020f22000c1e1b00 */
[----:B------:R-:W5:Y:S01]  /*01a0*/  S2UR UR4, SR_CgaCtaId ;  /* 0x00000000000479c3 */ /* 0x000f620000008800 */
[----:B------:R-:W-:Y:S01]  /*01b0*/  IMAD R30, R9, UR46, R4 ;  /* 0x0000002e091e7c24 */ /* 0x000fe2000f8e0204 */
[----:B------:R-:W-:Y:S01]  /*01c0*/  UIMAD UR48, UR46, UR5, URZ ;  /* 0x000000052e3072a4 */ /* 0x000fe2000f8e02ff */
[----:B------:R-:W-:Y:S01]  /*01d0*/  R2UR UR50, R1 ;  /* 0x00000000013272ca */ /* 0x000fe200000e0000 */
[----:B------:R-:W-:-:S04]  /*01e0*/  UIADD3 UR5, UPT, UPT, UR5, -0x2, URZ ;  /* 0xfffffffe05057890 */ /* 0x000fc8000fffe0ff */
[----:B------:R-:W-:-:S08]  /*01f0*/  IMAD.U32 R0, RZ, RZ, UR48 ;  /* 0x00000030ff007e24 */ /* 0x000fd0000f8e00ff */
[----:B--2---:R-:W-:-:S04]  /*0200*/  UIADD3 UR40, UP0, UPT, UR50, UR40, URZ ;  /* 0x0000002832287290 */ /* 0x004fc8000ff1e0ff */
[----:B---3--:R-:W-:Y:S02]  /*0210*/  UIADD3.X UR41, UPT, UPT, URZ, UR41, URZ, UP0, !UPT ;  /* 0x00000029ff297290 */ /* 0x008fe400087fe4ff */
[----:B-----5:R-:W-:Y:S01]  /*0220*/  ULEA UR39, UR4, UR39, 0x18 ;  /* 0x0000002704277291 */ /* 0x020fe2000f8ec0ff */
[----:B------:R-:W2:Y:S05]  /*0230*/  LDCU UR4, c[0x0][0x370] ;  /* 0x00006e00ff0477ac */ /* 0x000eaa0008000800 */
[----:B------:R-:W-:Y:S01]  /*0240*/  LEA R5, R30, UR39, 0x3 ;  /* 0x000000271e057c11 */ /* 0x000fe2000f8e18ff */
[----:B------:R-:W-:-:S04]  /*0250*/  IMAD.U32 R39, RZ, RZ, UR39 ;  /* 0x00000027ff277e24 */ /* 0x000fc8000f8e00ff */
[----:B------:R-:W-:Y:S02]  /*0260*/  IMAD R7, R0, 0x8, R5 ;  /* 0x0000000800077824 */ /* 0x000fe400078e0205 */
[----:B------:R-:W-:-:S05]  /*0270*/  VIADD R0, R9, 0xffffffff ;  /* 0xffffffff09007836 */ /* 0x000fca0000000000 */
[----:B------:R-:W-:Y:S01]  /*0280*/  ISETP.GE.U32.AND P0, PT, R0, UR5, PT ;  /* 0x0000000500007c0c */ /* 0x000fe2000bf06070 */
[----:B------:R-:W-:Y:S01]  /*0290*/  VIADD R0, R4, 0xffffffff ;  /* 0xffffffff04007836 */ /* 0x000fe20000000000 */
[----:B--2---:R-:W-:Y:S02]  /*02a0*/  UIMAD UR4, UR7, UR4, UR6 ;  /* 0x00000004070472a4 */ /* 0x004fe4000f8e0206 */
[----:B------:R-:W-:Y:S02]  /*02b0*/  UIADD3 UR6, UPT, UPT, UR46, -0x2, URZ ;  /* 0xfffffffe2e067890 */ /* 0x000fe4000fffe0ff */
[----:B------:R-:W-:-:S04]  /*02c0*/  UIMAD UR4, UR48, UR4, URZ ;  /* 0x00000004300472a4 */ /* 0x000fc8000f8e02ff */
[----:B------:R-:W-:Y:S01]  /*02d0*/  ISETP.GE.U32.OR P0, PT, R0, UR6, P0 ;  /* 0x0000000600007c0c */ /* 0x000fe20008706470 */
[----:B------:R-:W-:-:S04]  /*02e0*/  ULEA.HI UR42, UR4, UR4, URZ, 0x1 ;  /* 0x00000004042a7291 */ /* 0x000fc8000f8f08ff */
[----:B------:R-:W-:Y:S01]  /*02f0*/  USHF.R.S32.HI UR42, URZ, 0x1, UR42 ;  /* 0x00000001ff2a7899 */ /* 0x000fe2000801142a */
[----:B----4-:R2:W-:Y:S04]  /*0300*/  STS.64 [R5], R2 ;  /* 0x0000000205007388 */ /* 0x0105e80000000a00 */
[----:B------:R2:W-:Y:S03]  /*0310*/  STS.64 [R7], R2 ;  /* 0x0000000207007388 */ /* 0x0005e60000000a00 */
[----:B01----:R-:W-:Y:S05]  /*0320*/  @P0 BRA `(.L_x_92) ;  /* 0x0000001400a00947 */ /* 0x003fea0003800000 */
[----:B------:R-:W-:Y:S01]  /*0330*/  IMAD.U32 R0, RZ, RZ, UR43 ;  /* 0x0000002bff007e24 */ /* 0x000fe2000f8e00ff */
[----:B------:R-:W0:Y:S01]  /*0340*/  LDCU.128 UR8, c[0x0][0x3a0] ;  /* 0x00007400ff0877ac */ /* 0x000e220008000c00 */
[----:B------:R-:W-:Y:S01]  /*0350*/  VIADD R37, R37, UR38 ;  /* 0x0000002625257c36 */ /* 0x000fe20008000000 */
[----:B------:R-:W-:Y:S01]  /*0360*/  LOP3.LUT R35, RZ, UR43, RZ, 0x33, !PT ;  /* 0x0000002bff237c12 */ /* 0x000fe2000f8e33ff */
[----:B------:R-:W-:Y:S01]  /*0370*/  IMAD.U32 R39, RZ, RZ, UR39 ;  /* 0x00000027ff277e24 */ /* 0x000fe2000f8e00ff */
[----:B--2---:R-:W-:Y:S01]  /*0380*/  IABS R5, R0 ;  /* 0x0000000000057213 */ /* 0x004fe20000000000 */
[----:B------:R-:W-:Y:S01]  /*0390*/  VIADD R4, R37, 0x1 ;  /* 0x0000000125047836 */ /* 0x000fe20000000000 */
[----:B------:R-:W1:Y:S01]  /*03a0*/  LDCU.128 UR12, c[0x0][0x3b0] ;  /* 0x00007600ff0c77ac */ /* 0x000e620008000c00 */
[----:B------:R-:W-:Y:S01]  /*03b0*/  IMAD.MOV.U32 R34, RZ, RZ, RZ ;  /* 0x000000ffff227224 */ /* 0x000fe200078e00ff */
[----:B------:R-:W2:Y:S02]  /*03c0*/  I2F.RP R0, R5 ;  /* 0x0000000500007306 */ /* 0x000ea40000209400 */
[----:B------:R-:W-:Y:S01]  /*03d0*/  IABS R8, R4 ;  /* 0x0000000400087213 */ /* 0x000fe20000000000 */
[----:B------:R-:W3:Y:S01]  /*03e0*/  LDCU.64 UR6, c[0x0][0x398] ;  /* 0x00007300ff0677ac */ /* 0x000ee20008000a00 */
[----:B------:R-:W4:Y:S01]  /*03f0*/  LDCU.64 UR16, c[0x0][0x3c0] ;  /* 0x00007800ff1077ac */ /* 0x000f220008000a00 */
[----:B------:R-:W-:-:S03]  /*0400*/  ULEA UR4, UR48, UR39, 0x3 ;  /* 0x0000002730047291 */ /* 0x000fc6000f8e18ff */
[----:B--2---:R-:W2:Y:S02]  /*0410*/  MUFU.RCP R0, R0 ;  /* 0x0000000000007308 */ /* 0x004ea40000001000 */
[----:B--2---:R-:W-:-:S06]  /*0420*/  VIADD R2, R0, 0xffffffe ;  /* 0x0ffffffe00027836 */ /* 0x004fcc0000000000 */
[----:B------:R2:W5:Y:S02]  /*0430*/  F2I.FTZ.U32.TRUNC.NTZ R3, R2 ;  /* 0x0000000200037305 */ /* 0x000564000021f000 */
[----:B--2---:R-:W-:Y:S02]  /*0440*/  IMAD.MOV.U32 R2, RZ, RZ, RZ ;  /* 0x000000ffff027224 */ /* 0x004fe400078e00ff */
[----:B-----5:R-:W-:-:S04]  /*0450*/  IMAD.MOV R6, RZ, RZ, -R3 ;  /* 0x000000ffff067224 */ /* 0x020fc800078e0a03 */
[----:B------:R-:W-:Y:S01]  /*0460*/  IMAD R7, R6, R5, RZ ;  /* 0x0000000506077224 */ /* 0x000fe200078e02ff */
[----:B------:R-:W-:-:S03]  /*0470*/  IABS R6, R37 ;  /* 0x0000002500067213 */ /* 0x000fc60000000000 */
[----:B------:R-:W-:-:S04]  /*0480*/  IMAD.HI.U32 R3, R3, R7, R2 ;  /* 0x0000000703037227 */ /* 0x000fc800078e0002 */
[----:B------:R-:W-:Y:S02]  /*0490*/  IMAD.MOV.U32 R2, RZ, RZ, R8 ;  /* 0x000000ffff027224 */ /* 0x000fe400078e0008 */
[----:B------:R-:W-:-:S04]  /*04a0*/  IMAD.HI.U32 R0, R3, R6, RZ ;  /* 0x0000000603007227 */ /* 0x000fc800078e00ff */
[----:B------:R-:W-:-:S04]  /*04b0*/  IMAD.HI.U32 R3, R3, R2, RZ ;  /* 0x0000000203037227 */ /* 0x000fc800078e00ff */
[----:B------:R-:W-:Y:S02]  /*04c0*/  IMAD.MOV R0, RZ, RZ, -R0 ;  /* 0x000000ffff007224 */ /* 0x000fe400078e0a00 */
[----:B------:R-:W-:Y:S02]  /*04d0*/  IMAD.MOV R3, RZ, RZ, -R3 ;  /* 0x000000ffff037224 */ /* 0x000fe400078e0a03 */
[C---:B------:R-:W-:Y:S02]  /*04e0*/  IMAD R0, R5.reuse, R0, R6 ;  /* 0x0000000005007224 */ /* 0x040fe400078e0206 */
[C---:B------:R-:W-:Y:S01]  /*04f0*/  IMAD R2, R5.reuse, R3, R2 ;  /* 0x0000000305027224 */ /* 0x040fe200078e0202 */
[----:B------:R-:W-:Y:S02]  /*0500*/  IADD3 R3, P2, PT, R30, UR38, RZ ;  /* 0x000000261e037c10 */ /* 0x000fe4000ff5e0ff */
[C---:B------:R-:W-:Y:S02]  /*0510*/  ISETP.GT.U32.AND P0, PT, R5.reuse, R0, PT ;  /* 0x000000000500720c */ /* 0x040fe40003f04070 */
[----:B------:R-:W-:Y:S01]  /*0520*/  ISETP.GT.U32.AND P1, PT, R5, R2, PT ;  /* 0x000000020500720c */ /* 0x000fe20003f24070 */
[----:B------:R-:W-:-:S02]  /*0530*/  IMAD.X R6, RZ, RZ, UR47, P2 ;  /* 0x0000002fff067e24 */ /* 0x000fc400090e06ff */
[----:B------:R-:W-:-:S03]  /*0540*/  IMAD.SHL.U32 R26, R3, 0x8, RZ ;  /* 0x00000008031a7824 */ /* 0x000fc600078e00ff */
[----:B------:R-:W-:Y:S02]  /*0550*/  SHF.L.U64.HI R3, R3, 0x3, R6 ;  /* 0x0000000303037819 */ /* 0x000fe40000010206 */
[C---:B0-----:R-:W-:Y:S02]  /*0560*/  IADD3 R24, P4, PT, R26.reuse, UR8, RZ ;  /* 0x000000081a187c10 */ /* 0x041fe4000ff9e0ff */
[----:B------:R-:W-:Y:S01]  /*0570*/  IADD3 R22, P5, PT, R26, UR10, RZ ;  /* 0x0000000a1a167c10 */ /* 0x000fe2000ffbe0ff */
[--C-:B------:R-:W-:Y:S01]  /*0580*/  @!P0 IMAD.IADD R0, R0, 0x1, -R5.reuse ;  /* 0x0000000100008824 */ /* 0x100fe200078e0a05 */
[----:B------:R-:W-:Y:S01]  /*0590*/  ISETP.GE.AND P0, PT, R37, RZ, PT ;  /* 0x000000ff2500720c */ /* 0x000fe20003f06270 */
[----:B------:R-:W-:Y:S01]  /*05a0*/  @!P1 IMAD.IADD R2, R2, 0x1, -R5 ;  /* 0x0000000102029824 */ /* 0x000fe200078e0a05 */
[----:B------:R-:W-:Y:S02]  /*05b0*/  ISETP.GE.AND P1, PT, R4, RZ, PT ;  /* 0x000000ff0400720c */ /* 0x000fe40003f26270 */
[----:B------:R-:W-:-:S02]  /*05c0*/  ISETP.GT.U32.AND P3, PT, R5, R0, PT ;  /* 0x000000000500720c */ /* 0x000fc40003f64070 */
[----:B------:R-:W-:Y:S02]  /*05d0*/  ISETP.GT.U32.AND P2, PT, R5, R2, PT ;  /* 0x000000020500720c */ /* 0x000fe40003f44070 */
[C---:B------:R-:W-:Y:S02]  /*05e0*/  IADD3.X R25, PT, PT, R3.reuse, UR9, RZ, P4, !PT ;  /* 0x0000000903197c10 */ /* 0x040fe4000a7fe4ff */
[C---:B------:R-:W-:Y:S02]  /*05f0*/  IADD3.X R23, PT, PT, R3.reuse, UR11, RZ, P5, !PT ;  /* 0x0000000b03177c10 */ /* 0x040fe4000affe4ff */
[C---:B-1----:R-:W-:Y:S02]  /*0600*/  IADD3 R18, P4, PT, R26.reuse, UR12, RZ ;  /* 0x0000000c1a127c10 */ /* 0x042fe4000ff9e0ff */
[----:B------:R-:W-:Y:S02]  /*0610*/  IADD3 R16, P5, PT, R26, UR14, RZ ;  /* 0x0000000e1a107c10 */ /* 0x000fe4000ffbe0ff */
[C---:B------:R-:W-:Y:S01]  /*0620*/  IADD3.X R19, PT, PT, R3.reuse, UR13, RZ, P4, !PT ;  /* 0x0000000d03137c10 */ /* 0x040fe2000a7fe4ff */
[--C-:B------:R-:W-:Y:S01]  /*0630*/  @!P3 IMAD.IADD R0, R0, 0x1, -R5.reuse ;  /* 0x000000010000b824 */ /* 0x100fe200078e0a05 */
[----:B------:R-:W-:Y:S01]  /*0640*/  IADD3.X R17, PT, PT, R3, UR15, RZ, P5, !PT ;  /* 0x0000000f03117c10 */ /* 0x000fe2000affe4ff */
[----:B------:R-:W-:Y:S01]  /*0650*/  @!P2 IMAD.IADD R2, R2, 0x1, -R5 ;  /* 0x000000010202a824 */ /* 0x000fe200078e0a05 */
[----:B------:R-:W-:Y:S01]  /*0660*/  ISETP.NE.AND P2, PT, RZ, UR43, PT ;  /* 0x0000002bff007c0c */ /* 0x000fe2000bf45270 */
[----:B------:R-:W-:Y:S01]  /*0670*/  @!P0 IMAD.MOV R0, RZ, RZ, -R0 ;  /* 0x000000ffff008224 */ /* 0x000fe200078e0a00 */
[C---:B---3--:R-:W-:Y:S01]  /*0680*/  IADD3 R28, P0, PT, R26.reuse, UR6, RZ ;  /* 0x000000061a1c7c10 */ /* 0x048fe2000ff1e0ff */
[----:B------:R-:W-:Y:S01]  /*0690*/  @!P1 IMAD.MOV R2, RZ, RZ, -R2 ;  /* 0x000000ffff029224 */ /* 0x000fe200078e0a02 */
[----:B----4-:R-:W-:-:S02]  /*06a0*/  IADD3 R26, P1, PT, R26, UR16, RZ ;  /* 0x000000101a1a7c10 */ /* 0x010fc4000ff3e0ff */
[C---:B------:R-:W-:Y:S02]  /*06b0*/  SEL R36, R35.reuse, R0, !P2 ;  /* 0x0000000023247207 */ /* 0x040fe40005000000 */
[----:B------:R-:W-:Y:S02]  /*06c0*/  SEL R35, R35, R2, !P2 ;  /* 0x0000000223237207 */ /* 0x000fe40005000000 */
[C---:B------:R-:W-:Y:S02]  /*06d0*/  IADD3.X R29, PT, PT, R3.reuse, UR7, RZ, P0, !PT ;  /* 0x00000007031d7c10 */ /* 0x040fe400087fe4ff */
[----:B------:R-:W-:Y:S02]  /*06e0*/  IADD3.X R27, PT, PT, R3, UR17, RZ, P1, !PT ;  /* 0x00000011031b7c10 */ /* 0x000fe40008ffe4ff */
[----:B------:R-:W-:-:S07]  /*06f0*/  LEA R2, R30, UR4, 0x3 ;  /* 0x000000041e027c11 */ /* 0x000fce000f8e18ff */
.L_x_114:
        /* <DEDUP_REMOVED lines=11> */
[----:B------:R-:W-:Y:S01]  /*07b0*/  UIADD3 UR4, UPT, UPT, UR45, -0x1, URZ ;  /* 0xffffffff2d047890 */ /* 0x000fe2000fffe0ff */
[----:B------:R-:W-:Y:S01]  /*07c0*/  P2R R0, PR, RZ, 0x8 ;  /* 0x00000008ff007803 */ /* 0x000fe20000000000 */
[----:B------:R-:W-:Y:S01]  /*07d0*/  IMAD.U32 R3, RZ, RZ, UR46 ;  /* 0x0000002eff037e24 */ /* 0x000fe2000f8e00ff */
[----:B------:R-:W-:Y:S01]  /*07e0*/  CS2R R44, SRZ ;  /* 0x00000000002c7805 */ /* 0x000fe2000001ff00 */
[----:B------:R-:W-:Y:S01]  /*07f0*/  UIMAD UR4, UR4, UR44, URZ ;  /* 0x0000002c040472a4 */ /* 0x000fe2000f8e02ff */
[----:B------:R-:W-:Y:S01]  /*0800*/  VIADD R34, R34, 0x2 ;  /* 0x0000000222227836 */ /* 0x000fe20000000000 */
[----:B------:R-:W-:Y:S01]  /*0810*/  UISETP.NE.AND UP0, UPT, UR49, 0x2, UPT ;  /* 0x000000023100788c */ /* 0x000fe2000bf05270 */
[----:B------:R-:W-:Y:S01]  /*0820*/  CS2R R12, SRZ ;  /* 0x00000000000c7805 */ /* 0x000fe2000001ff00 */
[----:B------:R-:W-:Y:S01]  /*0830*/  @P3 VIADD R0, R30, -UR46 ;  /* 0x8000002e1e003c36 */ /* 0x000fe20008000000 */
[----:B------:R-:W-:Y:S01]  /*0840*/  BSSY.RECONVERGENT B0, `(.L_x_93) ;  /* 0x000006c000007945 */ /* 0x000fe20003800200 */
[----:B------:R-:W-:-:S02]  /*0850*/  ISETP.GE.AND P0, PT, R37, UR4, PT ;  /* 0x0000000425007c0c */ /* 0x000fc4000bf06270 */
[--C-:B------:R-:W-:Y:S01]  /*0860*/  @P3 IMAD R31, R0, 0x8, R39.reuse ;  /* 0x00000008001f3824 */ /* 0x100fe200078e0227 */
[----:B------:R-:W-:Y:S01]  /*0870*/  P2R R33, PR, RZ, 0x4 ;  /* 0x00000004ff217803 */ /* 0x000fe20000000000 */
[----:B------:R-:W-:Y:S01]  /*0880*/  IMAD R0, R30, 0x8, R39 ;  /* 0x000000081e007824 */ /* 0x000fe200078e0227 */
[----:B------:R-:W-:Y:S02]  /*0890*/  P2R R32, PR, RZ, 0x2 ;  /* 0x00000002ff207803 */ /* 0x000fe40000000000 */
[----:B------:R1:W2:Y:S04]  /*08a0*/  @P3 LDS.64 R12, [R31] ;  /* 0x000000001f0c3984 */ /* 0x0002a80000000a00 */
[----:B------:R0:W3:Y:S02]  /*08b0*/  @P2 LDS.64 R46, [R0+-0x8] ;  /* 0xfffff800002e2984 */ /* 0x0000e40000000a00 */
[----:B------:R-:W-:-:S02]  /*08c0*/  @!P0 IMAD R3, R3, 0x8, R0 ;  /* 0x0000000803038824 */ /* 0x000fc400078e0200 */
        /* <DEDUP_REMOVED lines=11> */
[----:B------:R-:W-:Y:S01]  /*0980*/  IMAD.MOV.U32 R38, RZ, RZ, 0x1 ;  /* 0x00000001ff267424 */ /* 0x000fe200078e00ff */
[----:B----4-:R-:W-:Y:S01]  /*0990*/  DMUL R42, R42, R20 ;  /* 0x000000142a2a7228 */ /* 0x010fe20000000000 */
[----:B------:R-:W-:Y:S07]  /*09a0*/  BSSY.RECONVERGENT B1, `(.L_x_97) ;  /* 0x0000015000017945 */ /* 0x000fee0003800200 */
[----:B---3--:R-:W-:-:S02]  /*09b0*/  DFMA R42, R4, R46, R42 ;  /* 0x0000002e042a722b */ /* 0x008fc4000000002a */
        /* <DEDUP_REMOVED lines=16> */
[----:B------:R-:W-:Y:S05]  /*0ac0*/  CALL.REL.NOINC `($__internal_3_$__cuda_sm20_div_rn_f64_full) ;  /* 0x0000001000207944 */ /* 0x000fea0003c00000 */
[----:B------:R-:W-:Y:S02]  /*0ad0*/  IMAD.MOV.U32 R38, RZ, RZ, R12 ;  /* 0x000000ffff267224 */ /* 0x000fe400078e000c */
[----:B------:R-:W-:-:S07]  /*0ae0*/  IMAD.MOV.U32 R39, RZ, RZ, R13 ;  /* 0x000000ffff277224 */ /* 0x000fce00078e000d */
.L_x_98:
[----:B------:R-:W-:Y:S05]  /*0af0*/  BSYNC.RECONVERGENT B1 ;  /* 0x0000000000017941 */ /* 0x000fea0003800200 */
.L_x_97:
[----:B------:R-:W-:Y:S05]  /*0b00*/  BRA `(.L_x_96) ;  /* 0x0000000000fc7947 */ /* 0x000fea0003800000 */
.L_x_95:
[----:B0-----:R-:W-:-:S04]  /*0b10*/  LOP3.LUT R0, R37, 0x80000001, RZ, 0xc0, !PT ;  /* 0x8000000125007812 */ /* 0x001fc800078ec0ff */
[----:B------:R-:W-:-:S13]  /*0b20*/  ISETP.NE.AND P0, PT, R0, 0x1, PT ;  /* 0x000000010000780c */ /* 0x000fda0003f05270 */
[----:B------:R-:W-:Y:S05]  /*0b30*/  @P0 BRA `(.L_x_96) ;  /* 0x0000000000f00947 */ /* 0x000fea0003800000 */
[----:B-----5:R-:W0:Y:S01]  /*0b40*/  MUFU.RCP64H R39, R7 ;  /* 0x0000000700277308 */ /* 0x020e220000001800 */
        /* <DEDUP_REMOVED lines=23> */
.L_x_100:
[----:B------:R-:W-:Y:S05]  /*0cc0*/  BSYNC.RECONVERGENT B1 ;  /* 0x0000000000017941 */ /* 0x000fea0003800200 */
.L_x_99:
[----:B------:R-:W-:Y:S05]  /*0cd0*/  BRA `(.L_x_96) ;  /* 0x0000000000887947 */ /* 0x000fea0003800000 */
.L_x_94:
        /* <DEDUP_REMOVED lines=27> */
.L_x_102:
[----:B------:R-:W-:Y:S05]  /*0e90*/  BSYNC.RECONVERGENT B1 ;  /* 0x0000000000017941 */ /* 0x000fea0003800200 */
.L_x_101:
[----:B------:R-:W-:Y:S01]  /*0ea0*/  UMOV UR4, 0x5f6fd220 ;  /* 0x5f6fd22000047882 */ /* 0x000fe20000000000 */
[----:B------:R-:W-:Y:S02]  /*0eb0*/  UMOV UR5, 0x3fefce07 ;  /* 0x3fefce0700057882 */ /* 0x000fe40000000000 */
[----:B------:R-:W-:Y:S01]  /*0ec0*/  DMUL R38, R38, -UR4 ;  /* 0x8000000426267c28 */ /* 0x000fe20008000000 */
[----:B------:R-:W-:Y:S01]  /*0ed0*/  UMOV UR4, 0xafb7e910 ;  /* 0xafb7e91000047882 */ /* 0x000fe20000000000 */
[----:B------:R-:W-:-:S06]  /*0ee0*/  UMOV UR5, 0x3fffe703 ;  /* 0x3fffe70300057882 */ /* 0x000fcc0000000000 */
[----:B------:R-:W-:-:S11]  /*0ef0*/  DFMA R38, R4, UR4, R38 ;  /* 0x0000000404267c2b */ /* 0x000fd60008000026 */
.L_x_96:
[----:B------:R-:W-:Y:S05]  /*0f00*/  BSYNC.RECONVERGENT B0 ;  /* 0x0000000000007941 */ /* 0x000fea0003800200 */
.L_x_93:
[----:B0-----:R-:W-:Y:S01]  /*0f10*/  STS.64 [R2], R38 ;  /* 0x0000002602007388 */ /* 0x001fe20000000a00 */
[----:B------:R-:W-:Y:S05]  /*0f20*/  WARPSYNC.ALL ;  /* 0x0000000000007948 */ /* 0x000fea0003800000 */
[----:B------:R-:W-:Y:S01]  /*0f30*/  BAR.SYNC.DEFER_BLOCKING 0x0 ;  /* 0x0000000000007b1d */ /* 0x000fe20000010000 */
[----:B-----5:R-:W-:Y:S01]  /*0f40*/  MOV R8, 0x10 ;  /* 0x0000001000087802 */ /* 0x020fe20000000f00 */
[----:B------:R-:W-:Y:S02]  /*0f50*/  IMAD.U32 R6, RZ, RZ, UR40 ;  /* 0x00000028ff067e24 */ /* 0x000fe4000f8e00ff */
[----:B------:R-:W-:-:S02]  /*0f60*/  IMAD.U32 R7, RZ, RZ, UR41 ;  /* 0x00000029ff077e24 */ /* 0x000fc4000f8e00ff */
[----:B------:R-:W0:Y:S02]  /*0f70*/  LDCU.64 UR4, c[0x4][URZ] ;  /* 0x01000000ff0477ac */ /* 0x000e240008000a00 */
[----:B------:R-:W1:Y:S01]  /*0f80*/  LDC.64 R8, c[0x4][R8] ;  /* 0x0100000008087b82 */ /* 0x000e620000000a00 */
[----:B------:R-:W-:Y:S04]  /*0f90*/  STL [R1], R30 ;  /* 0x0000001e01007387 */ /* 0x000fe80000100800 */
[----:B------:R-:W2:Y:S01]  /*0fa0*/  LDS.64 R10, [R2] ;  /* 0x00000000020a7984 */ /* 0x000ea20000000a00 */
[----:B0-----:R-:W-:Y:S02]  /*0fb0*/  IMAD.U32 R4, RZ, RZ, UR4 ;  /* 0x00000004ff047e24 */ /* 0x001fe4000f8e00ff */
[----:B------:R-:W-:Y:S01]  /*0fc0*/  IMAD.U32 R5, RZ, RZ, UR5 ;  /* 0x00000005ff057e24 */ /* 0x000fe2000f8e00ff */
[----:B--2---:R0:W-:Y:S06]  /*0fd0*/  STL.64 [R1+0x8], R10 ;  /* 0x0000080a01007387 */ /* 0x0041ec0000100a00 */
[----:B----4-:R-:W-:-:S07]  /*0fe0*/  LEPC R20, `(.L_x_103) ;  /* 0x000000001014794e */ /* 0x010fce0000000000 */
[----:B01-3--:R-:W-:Y:S05]  /*0ff0*/  CALL.ABS.NOINC R8 ;  /* 0x0000000008007343 */ /* 0x00bfea0003c00000 */
.L_x_103:
        /* <DEDUP_REMOVED lines=8> */
[----:B------:R-:W-:Y:S01]  /*1080*/  ISETP.GE.AND P4, PT, R37, UR44, PT ;  /* 0x0000002c25007c0c */ /* 0x000fe2000bf86270 */
[----:B------:R-:W-:Y:S01]  /*1090*/  UIADD3 UR4, UPT, UPT, UR45, -0x1, URZ ;  /* 0xffffffff2d047890 */ /* 0x000fe2000fffe0ff */
[----:B------:R-:W-:Y:S01]  /*10a0*/  IMAD.U32 R11, RZ, RZ, UR46 ;  /* 0x0000002eff0b7e24 */ /* 0x000fe2000f8e00ff */
[----:B------:R-:W-:-:S02]  /*10b0*/  CS2R R12, SRZ ;  /* 0x00000000000c7805 */ /* 0x000fc4000001ff00 */
[----:B------:R-:W-:Y:S01]  /*10c0*/  CS2R R20, SRZ ;  /* 0x0000000000147805 */ /* 0x000fe2000001ff00 */
[----:B------:R-:W1:Y:S07]  /*10d0*/  LDC R14, c[0x0][0x3d0] ;  /* 0x0000f400ff0e7b82 */ /* 0x000e6e0000000800 */
[----:B------:R-:W2:Y:S01]  /*10e0*/  @P4 S2R R3, SR_CgaCtaId ;  /* 0x0000000000034919 */ /* 0x000ea20000008800 */
[----:B------:R-:W-:Y:S01]  /*10f0*/  UIMAD UR4, UR4, UR44, URZ ;  /* 0x0000002c040472a4 */ /* 0x000fe2000f8e02ff */
[----:B------:R-:W-:Y:S01]  /*1100*/  @P4 MOV R0, 0x400 ;  /* 0x0000040000004802 */ /* 0x000fe20000000f00 */
[----:B------:R0:W3:Y:S04]  /*1110*/  @P5 LDS.64 R12, [R2+-0x8] ;  /* 0xfffff800020c5984 */ /* 0x0000e80000000a00 */
[----:B------:R-:W-:Y:S01]  /*1120*/  ISETP.GE.AND P0, PT, R37, UR4, PT ;  /* 0x0000000425007c0c */ /* 0x000fe2000bf06270 */
[----:B------:R0:W4:Y:S01]  /*1130*/  @P6 LDS.64 R20, [R2+0x8] ;  /* 0x0000080002146984 */ /* 0x0001220000000a00 */
[----:B--2---:R-:W-:Y:S01]  /*1140*/  @P4 LEA R0, R3, R0, 0x18 ;  /* 0x0000000003004211 */ /* 0x004fe200078ec0ff */
[----:B------:R-:W-:-:S04]  /*1150*/  IMAD.U32 R3, RZ, RZ, UR48 ;  /* 0x00000030ff037e24 */ /* 0x000fc8000f8e00ff */
[----:B------:R-:W-:Y:S02]  /*1160*/  @P4 IMAD R0, R3, 0x8, R0 ;  /* 0x0000000803004824 */ /* 0x000fe400078e0200 */
[----:B------:R-:W-:-:S04]  /*1170*/  @P4 VIADD R3, R30, -UR46 ;  /* 0x8000002e1e034c36 */ /* 0x000fc80008000000 */
[----:B------:R-:W-:Y:S02]  /*1180*/  @P4 IMAD R3, R3, 0x8, R0 ;  /* 0x0000000803034824 */ /* 0x000fe400078e0200 */
[----:B------:R-:W-:Y:S01]  /*1190*/  @!P0 IMAD R0, R11, 0x8, R2 ;  /* 0x000000080b008824 */ /* 0x000fe200078e0202 */
[----:B------:R-:W-:-:S06]  /*11a0*/  CS2R R10, SRZ ;  /* 0x00000000000a7805 */ /* 0x000fcc000001ff00 */
[----:B------:R0:W2:Y:S01]  /*11b0*/  @P4 LDS.64 R10, [R3] ;  /* 0x00000000030a4984 */ /* 0x0000a20000000a00 */
[----:B------:R-:W-:-:S06]  /*11c0*/  CS2R R8, SRZ ;  /* 0x0000000000087805 */ /* 0x000fcc000001ff00 */
[----:B------:R0:W0:Y:S01]  /*11d0*/  @!P0 LDS.64 R8, [R0] ;  /* 0x0000000000088984 */ /* 0x0000220000000a00 */
[----:B-1----:R-:W-:Y:S01]  /*11e0*/  ISETP.NE.AND P0, PT, R14, RZ, PT ;  /* 0x000000ff0e00720c */ /* 0x002fe20003f05270 */
[----:B------:R-:W-:-:S12]  /*11f0*/  BSSY.RECONVERGENT B0, `(.L_x_104) ;  /* 0x0000065000007945 */ /* 0x000fd80003800200 */
[----:B---34-:R-:W-:Y:S05]  /*1200*/  @!P0 BRA `(.L_x_105) ;  /* 0x0000000400208947 */ /* 0x018fea0003800000 */
[----:B------:R1:W3:Y:S01]  /*1210*/  LDS.64 R32, [R2] ;  /* 0x0000000002207984 */ /* 0x0002e20000000a00 */
[----:B------:R-:W-:-:S13]  /*1220*/  ISETP.NE.AND P0, PT, R14, 0x2, PT ;  /* 0x000000020e00780c */ /* 0x000fda0003f05270 */
[----:B-1----:R-:W-:Y:S05]  /*1230*/  @!P0 BRA `(.L_x_106) ;  /* 0x0000000000808947 */ /* 0x002fea0003800000 */
[----:B0-----:R-:W-:-:S04]  /*1240*/  LOP3.LUT R0, R37, 0x80000001, RZ, 0xc0, !PT ;  /* 0x8000000125007812 */ /* 0x001fc800078ec0ff */
[----:B------:R-:W-:-:S04]  /*1250*/  ISETP.NE.AND P0, PT, R0, 0x1, PT ;  /* 0x000000010000780c */ /* 0x000fc80003f05270 */
[----:B------:R-:W-:-:S13]  /*1260*/  ISETP.NE.OR P0, PT, R14, 0x1, P0 ;  /* 0x000000010e00780c */ /* 0x000fda0000705670 */
[----:B------:R-:W-:Y:S05]  /*1270*/  @P0 BRA `(.L_x_107) ;  /* 0x0000000400700947 */ /* 0x000fea0003800000 */
[----:B-----5:R-:W0:Y:S01]  /*1280*/  MUFU.RCP64H R15, R41 ;  /* 0x00000029000f7308 */ /* 0x020e220000001800 */
[----:B------:R-:W-:Y:S01]  /*1290*/  IMAD.MOV.U32 R14, RZ, RZ, 0x1 ;  /* 0x00000001ff0e7424 */ /* 0x000fe200078e00ff */
[----:B------:R-:W-:Y:S01]  /*12a0*/  DMUL R38, R38, R20 ;  /* 0x0000001426267228 */ /* 0x000fe20000000000 */
[----:B------:R-:W-:Y:S07]  /*12b0*/  BSSY.RECONVERGENT B1, `(.L_x_108) ;  /* 0x0000017000017945 */ /* 0x000fee0003800200 */
[----:B------:R-:W-:-:S02]  /*12c0*/  DFMA R38, R42, R12, R38 ;  /* 0x0000000c2a26722b */ /* 0x000fc40000000026 */
        /* <DEDUP_REMOVED lines=9> */
[----:B---3--:R-:W-:-:S08]  /*1360*/  DMUL R32, R8, R4 ;  /* 0x0000000408207228 */ /* 0x008fd00000000000 */
        /* <DEDUP_REMOVED lines=8> */
[----:B------:R-:W-:Y:S05]  /*13f0*/  CALL.REL.NOINC `($__internal_3_$__cuda_sm20_div_rn_f64_full) ;  /* 0x0000000400d47944 */ /* 0x000fea0003c00000 */
[----:B------:R-:W-:Y:S02]  /*1400*/  IMAD.MOV.U32 R32, RZ, RZ, R12 ;  /* 0x000000ffff207224 */ /* 0x000fe400078e000c */
[----:B------:R-:W-:-:S07]  /*1410*/  IMAD.MOV.U32 R33, RZ, RZ, R13 ;  /* 0x000000ffff217224 */ /* 0x000fce00078e000d */
.L_x_109:
[----:B------:R-:W-:Y:S05]  /*1420*/  BSYNC.RECONVERGENT B1 ;  /* 0x0000000000017941 */ /* 0x000fea0003800200 */
.L_x_108:
[----:B------:R-:W-:Y:S05]  /*1430*/  BRA `(.L_x_107) ;  /* 0x0000000400007947 */ /* 0x000fea0003800000 */
.L_x_106:
[----:B0-----:R-:W-:-:S04]  /*1440*/  LOP3.LUT R0, R37, 0x80000001, RZ, 0xc0, !PT ;  /* 0x8000000125007812 */ /* 0x001fc800078ec0ff */
[----:B------:R-:W-:-:S13]  /*1450*/  ISETP.NE.AND P0, PT, R0, 0x1, PT ;  /* 0x000000010000780c */ /* 0x000fda0003f05270 */
        /* <DEDUP_REMOVED lines=24> */
[----:B---3--:R-:W-:Y:S05]  /*15e0*/  CALL.REL.NOINC `($__internal_3_$__cuda_sm20_div_rn_f64_full) ;  /* 0x0000000400587944 */ /* 0x008fea0003c00000 */
[----:B------:R-:W-:Y:S02]  /*15f0*/  IMAD.MOV.U32 R4, RZ, RZ, R12 ;  /* 0x000000ffff047224 */ /* 0x000fe400078e000c */
[----:B------:R-:W-:-:S07]  /*1600*/  IMAD.MOV.U32 R5, RZ, RZ, R13 ;  /* 0x000000ffff057224 */ /* 0x000fce00078e000d */
.L_x_111:
[----:B------:R-:W-:Y:S05]  /*1610*/  BSYNC.RECONVERGENT B1 ;  /* 0x0000000000017941 */ /* 0x000fea0003800200 */
.L_x_110:
[----:B------:R-:W-:Y:S01]  /*1620*/  UMOV UR4, 0x5f6fd220 ;  /* 0x5f6fd22000047882 */ /* 0x000fe20000000000 */
[----:B------:R-:W-:Y:S02]  /*1630*/  UMOV UR5, 0x3fefce07 ;  /* 0x3fefce0700057882 */ /* 0x000fe40000000000 */
[----:B---3--:R-:W-:Y:S01]  /*1640*/  DMUL R32, R32, -UR4 ;  /* 0x8000000420207c28 */ /* 0x008fe20008000000 */
[----:B------:R-:W-:Y:S01]  /*1650*/  UMOV UR4, 0xafb7e910 ;  /* 0xafb7e91000047882 */ /* 0x000fe20000000000 */
[----:B------:R-:W-:-:S06]  /*1660*/  UMOV UR5, 0x3fffe703 ;  /* 0x3fffe70300057882 */ /* 0x000fcc0000000000 */
[----:B------:R-:W-:Y:S01]  /*1670*/  DFMA R32, R4, UR4, R32 ;  /* 0x0000000404207c2b */ /* 0x000fe20008000020 */
[----:B------:R-:W-:Y:S10]  /*1680*/  BRA `(.L_x_107) ;  /* 0x00000000006c7947 */ /* 0x000ff40003800000 */
.L_x_105:
[----:B-----5:R-:W1:Y:S01]  /*1690*/  MUFU.RCP64H R15, R41 ;  /* 0x00000029000f7308 */ /* 0x020e620000001800 */
[----:B------:R-:W-:Y:S01]  /*16a0*/  IMAD.MOV.U32 R14, RZ, RZ, 0x1 ;  /* 0x00000001ff0e7424 */ /* 0x000fe200078e00ff */
[----:B------:R-:W-:Y:S01]  /*16b0*/  DMUL R38, R38, R20 ;  /* 0x0000001426267228 */ /* 0x000fe20000000000 */
[----:B------:R-:W-:Y:S07]  /*16c0*/  BSSY.RECONVERGENT B1, `(.L_x_107) ;  /* 0x0000017000017945 */ /* 0x000fee0003800200 */
[----:B------:R-:W-:-:S02]  /*16d0*/  DFMA R38, R42, R12, R38 ;  /* 0x0000000c2a26722b */ /* 0x000fc40000000026 */
[----:B-1----:R-:W-:-:S06]  /*16e0*/  DFMA R20, -R40, R14, 1 ;  /* 0x3ff000002814742b */ /* 0x002fcc000000010e */
[----:B0-----:R-:W-:Y:S02]  /*16f0*/  DFMA R38, R4, R8, R38 ;  /* 0x000000080426722b */ /* 0x001fe40000000026 */
        /* <DEDUP_REMOVED lines=19> */
.L_x_112:
[----:B------:R-:W-:Y:S05]  /*1830*/  BSYNC.RECONVERGENT B1 ;  /* 0x0000000000017941 */ /* 0x000fea0003800200 */
.L_x_107:
[----:B------:R-:W-:Y:S05]  /*1840*/  BSYNC.RECONVERGENT B0 ;  /* 0x0000000000007941 */ /* 0x000fea0003800200 */
.L_x_104:
[----:B------:R-:W0:Y:S01]  /*1850*/  S2UR UR5, SR_CgaCtaId ;  /* 0x00000000000579c3 */ /* 0x000e220000008800 */
[----:B------:R-:W-:Y:S01]  /*1860*/  UMOV UR4, 0x400 ;  /* 0x0000040000047882 */ /* 0x000fe20000000000 */
[----:B---3--:R-:W-:Y:S01]  /*1870*/  STS.64 [R2], R32 ;  /* 0x0000002002007388 */ /* 0x008fe20000000a00 */
[----:B------:R-:W-:Y:S01]  /*1880*/  MOV R0, 0x10 ;  /* 0x0000001000007802 */ /* 0x000fe20000000f00 */
[----:B-----5:R-:W-:Y:S02]  /*1890*/  IMAD.U32 R6, RZ, RZ, UR40 ;  /* 0x00000028ff067e24 */ /* 0x020fe4000f8e00ff */
[----:B------:R-:W-:Y:S01]  /*18a0*/  STL [R1], R30 ;  /* 0x0000001e01007387 */ /* 0x000fe20000100800 */
[----:B------:R-:W-:Y:S01]  /*18b0*/  IMAD.U32 R7, RZ, RZ, UR41 ;  /* 0x00000029ff077e24 */ /* 0x000fe2000f8e00ff */
[----:B--2---:R1:W2:Y:S01]  /*18c0*/  LDC.64 R10, c[0x4][R0] ;  /* 0x01000000000a7b82 */ /* 0x0042a20000000a00 */
[----:B0-----:R-:W-:-:S04]  /*18d0*/  ULEA UR4, UR5, UR4, 0x18 ;  /* 0x0000000405047291 */ /* 0x001fc8000f8ec0ff */
[----:B------:R-:W-:-:S06]  /*18e0*/  ULEA UR4, UR48, UR4, 0x3 ;  /* 0x0000000430047291 */ /* 0x000fcc000f8e18ff */
[----:B------:R-:W-:Y:S01]  /*18f0*/  IMAD.U32 R39, RZ, RZ, UR4 ;  /* 0x00000004ff277e24 */ /* 0x000fe2000f8e00ff */
[----:B------:R-:W-:Y:S05]  /*1900*/  WARPSYNC.ALL ;  /* 0x0000000000007948 */ /* 0x000fea0003800000 */
[----:B------:R-:W-:Y:S06]  /*1910*/  BAR.SYNC.DEFER_BLOCKING 0x0 ;  /* 0x0000000000007b1d */ /* 0x000fec0000010000 */
[----:B------:R-:W0:Y:S01]  /*1920*/  LDCU.64 UR4, c[0x4][URZ] ;  /* 0x01000000ff0477ac */ /* 0x000e220008000a00 */
[----:B------:R-:W3:Y:S01]  /*1930*/  LDS.64 R8, [R2] ;  /* 0x0000000002087984 */ /* 0x000ee20000000a00 */
[----:B0-----:R-:W-:-:S02]  /*1940*/  IMAD.U32 R4, RZ, RZ, UR4 ;  /* 0x00000004ff047e24 */ /* 0x001fc4000f8e00ff */
[----:B------:R-:W-:Y:S01]  /*1950*/  IMAD.U32 R5, RZ, RZ, UR5 ;  /* 0x00000005ff057e24 */ /* 0x000fe2000f8e00ff */
[----:B--23--:R1:W-:Y:S06]  /*1960*/  STL.64 [R1+0x8], R8 ;  /* 0x0000080801007387 */ /* 0x00c3ec0000100a00 */
[----:B------:R-:W-:-:S07]  /*1970*/  LEPC R20, `(.L_x_113) ;  /* 0x000000001014794e */ /* 0x000fce0000000000 */
[----:B-1----:R-:W-:Y:S05]  /*1980*/  CALL.ABS.NOINC R10 ;  /* 0x000000000a007343 */ /* 0x002fea0003c00000 */
.L_x_113:
[----:B------:R-:W-:-:S13]  /*1990*/  ISETP.NE.AND P6, PT, R31, RZ, PT ;  /* 0x000000ff1f00720c */ /* 0x000fda0003fc5270 */
[----:B------:R-:W-:Y:S05]  /*19a0*/  @P6 BRA `(.L_x_114) ;  /* 0xffffffec00546947 */ /* 0x000fea000383ffff */
.L_x_92:
[----:B------:R-:W-:-:S06]  /*19b0*/  USHF.R.U32.HI UR4, URZ, 0x1, UR48 ;  /* 0x00000001ff047899 */ /* 0x000fcc0008011630 */
[----:B------:R-:W-:-:S13]  /*19c0*/  ISETP.GE.U32.AND P0, PT, R30, UR4, PT ;  /* 0x000000041e007c0c */ /* 0x000fda000bf06070 */
[----:B------:R-:W-:Y:S05]  /*19d0*/  @P0 EXIT ;  /* 0x000000000000094d */ /* 0x000fea0003800000 */
[----:B------:R-:W0:Y:S01]  /*19e0*/  S2R R4, SR_TID.Y ;  /* 0x0000000000047919 */ /* 0x000e220000002200 */
[----:B------:R-:W1:Y:S01]  /*19f0*/  LDCU.128 UR4, c[0x0][0x380] ;  /* 0x00007000ff0477ac */ /* 0x000e620008000c00 */
[----:B------:R-:W-:Y:S01]  /*1a00*/  IADD3 R9, P0, PT, R30, UR42, RZ ;  /* 0x0000002a1e097c10 */ /* 0x000fe2000ff1e0ff */
[----:B------:R-:W-:Y:S01]  /*1a10*/  IMAD.U32 R6, RZ, RZ, UR42 ;  /* 0x0000002aff067e24 */ /* 0x000fe2000f8e00ff */
[----:B--2---:R-:W2:Y:S03]  /*1a20*/  S2R R3, SR_TID.X ;  /* 0x0000000000037919 */ /* 0x004ea60000002100 */
[----:B------:R-:W-:Y:S01]  /*1a30*/  IMAD.SHL.U32 R8, R9, 0x8, RZ ;  /* 0x0000000809087824 */ /* 0x000fe200078e00ff */
[----:B------:R-:W-:-:S04]  /*1a40*/  LEA.HI.X.SX32 R6, R6, RZ, 0x1, P0 ;  /* 0x000000ff06067211 */ /* 0x000fc800000f0eff */
[----:B------:R-:W-:Y:S02]  /*1a50*/  SHF.L.U64.HI R9, R9, 0x3, R6 ;  /* 0x0000000309097819 */ /* 0x000fe40000010206 */
[C---:B-1----:R-:W-:Y:S02]  /*1a60*/  IADD3 R6, P0, PT, R8.reuse, UR4, RZ ;  /* 0x0000000408067c10 */ /* 0x042fe4000ff1e0ff */
[----:B------:R-:W-:Y:S02]  /*1a70*/  IADD3 R8, P1, PT, R8, UR6, RZ ;  /* 0x0000000608087c10 */ /* 0x000fe4000ff3e0ff */
[C---:B------:R-:W-:Y:S02]  /*1a80*/  IADD3.X R7, PT, PT, R9.reuse, UR5, RZ, P0, !PT ;  /* 0x0000000509077c10 */ /* 0x040fe400087fe4ff */
[----:B------:R-:W-:Y:S02]  /*1a90*/  IADD3.X R9, PT, PT, R9, UR7, RZ, P1, !PT ;  /* 0x0000000709097c10 */ /* 0x000fe40008ffe4ff */
[----:B0-----:R-:W-:-:S05]  /*1aa0*/  LOP3.LUT R0, RZ, R4, RZ, 0x33, !PT ;  /* 0x00000004ff007212 */ /* 0x001fca00078e33ff */
[----:B------:R-:W-:Y:S02]  /*1ab0*/  VIADD R2, R0, UR46 ;  /* 0x0000002e00027c36 */ /* 0x000fe40008000000 */
[C---:B--2---:R-:W-:Y:S02]  /*1ac0*/  IMAD R0, R3.reuse, UR46, R4 ;  /* 0x0000002e03007c24 */ /* 0x044fe4000f8e0204 */
[----:B------:R-:W-:Y:S02]  /*1ad0*/  IMAD R2, R3, UR46, R2 ;  /* 0x0000002e03027c24 */ /* 0x000fe4000f8e0202 */
[--C-:B------:R-:W-:Y:S02]  /*1ae0*/  IMAD R0, R0, 0x8, R39.reuse ;  /* 0x0000000800007824 */ /* 0x100fe400078e0227 */
[----:B------:R-:W-:-:S03]  /*1af0*/  IMAD R4, R2, 0x8, R39 ;  /* 0x0000000802047824 */ /* 0x000fc600078e0227 */
[----:B------:R-:W0:Y:S04]  /*1b00*/  LDS.64 R2, [R0] ;  /* 0x0000000000027984 */ /* 0x000e280000000a00 */
[----:B------:R-:W1:Y:S04]  /*1b10*/  LDS.64 R4, [R4] ;  /* 0x0000000004047984 */ /* 0x000e680000000a00 */
[----:B0-----:R-:W-:Y:S04]  /*1b20*/  STG.E.64 desc[UR36][R6.64], R2 ;  /* 0x0000000206007986 */ /* 0x001fe8000c101b24 */
[----:B-1----:R-:W-:Y:S01]  /*1b30*/  STG.E.64 desc[UR36][R8.64], R4 ;  /* 0x0000000408007986 */ /* 0x002fe2000c101b24 */
[----:B------:R-:W-:Y:S05]  /*1b40*/  EXIT ;  /* 0x000000000000794d */ /* 0x000fea0003800000 */
        .weak           $__internal_3_$__cuda_sm20_div_rn_f64_full
        .type           $__internal_3_$__cuda_sm20_div_rn_f64_full,@function
        .size           $__internal_3_$__cuda_sm20_div_rn_f64_full,(.L_x_153 - $__internal_3_$__cuda_sm20_div_rn_f64_full)
$__internal_3_$__cuda_sm20_div_rn_f64_full:
[C---:B------:R-:W-:Y:S01]  /*1b50*/  FSETP.GEU.AND P0, PT, |R7|.reuse, 1.469367938527859385e-39, PT ;  /* 0x001000000700780b */ /* 0x040fe20003f0e200 */
[----:B------:R-:W-:Y:S01]  /*1b60*/  IMAD.MOV.U32 R10, RZ, RZ, 0x1 ;  /* 0x00000001ff0a7424 */ /* 0x000fe200078e00ff */
[----:B------:R-:W-:Y:S01]  /*1b70*/  LOP3.LUT R4, R7, 0x800fffff, RZ, 0xc0, !PT ;  /* 0x800fffff07047812 */ /* 0x000fe200078ec0ff */
[----:B------:R-:W-:Y:S01]  /*1b80*/  IMAD.MOV.U32 R40, RZ, RZ, 0x1ca00000 ;  /* 0x1ca00000ff287424 */ /* 0x000fe200078e00ff */
[C---:B------:R-:W-:Y:S01]  /*1b90*/  FSETP.GEU.AND P1, PT, |R9|.reuse, 1.469367938527859385e-39, PT ;  /* 0x001000000900780b */ /* 0x040fe20003f2e200 */
[----:B------:R-:W-:Y:S01]  /*1ba0*/  BSSY.RECONVERGENT B2, `(.L_x_115) ;  /* 0x0000052000027945 */ /* 0x000fe20003800200 */
[----:B------:R-:W-:Y:S01]  /*1bb0*/  LOP3.LUT R5, R4, 0x3ff00000, RZ, 0xfc, !PT ;  /* 0x3ff0000004057812 */ /* 0x000fe200078efcff */
[----:B------:R-:W-:Y:S01]  /*1bc0*/  IMAD.MOV.U32 R4, RZ, RZ, R6 ;  /* 0x000000ffff047224 */ /* 0x000fe200078e0006 */
[----:B------:R-:W-:Y:S02]  /*1bd0*/  LOP3.LUT R3, R9, 0x7ff00000, RZ, 0xc0, !PT ;  /* 0x7ff0000009037812 */ /* 0x000fe400078ec0ff */
[----:B------:R-:W-:-:S03]  /*1be0*/  LOP3.LUT R42, R7, 0x7ff00000, RZ, 0xc0, !PT ;  /* 0x7ff00000072a7812 */ /* 0x000fc600078ec0ff */
[----:B------:R-:W-:Y:S01]  /*1bf0*/  @!P0 DMUL R4, R6, 8.98846567431157953865e+307 ;  /* 0x7fe0000006048828 */ /* 0x000fe20000000000 */
[----:B------:R-:W-:-:S03]  /*1c00*/  IMAD.MOV.U32 R41, RZ, RZ, R3 ;  /* 0x000000ffff297224 */ /* 0x000fc600078e0003 */
[----:B------:R-:W-:Y:S02]  /*1c10*/  @!P1 LOP3.LUT R14, R7, 0x7ff00000, RZ, 0xc0, !PT ;  /* 0x7ff00000070e9812 */ /* 0x000fe400078ec0ff */
[----:B------:R-:W0:Y:S02]  /*1c20*/  MUFU.RCP64H R11, R5 ;  /* 0x00000005000b7308 */ /* 0x000e240000001800 */
[----:B------:R-:W-:-:S04]  /*1c30*/  @!P1 ISETP.GE.U32.AND P2, PT, R3, R14, PT ;  /* 0x0000000e0300920c */ /* 0x000fc80003f46070 */
[----:B------:R-:W-:Y:S02]  /*1c40*/  @!P1 SEL R15, R40, 0x63400000, !P2 ;  /* 0x63400000280f9807 */ /* 0x000fe40005000000 */
[----:B------:R-:W-:Y:S02]  /*1c50*/  ISETP.GE.U32.AND P2, PT, R3, R42, PT ;  /* 0x0000002a0300720c */ /* 0x000fe40003f46070 */
[----:B------:R-:W-:Y:S02]  /*1c60*/  @!P1 LOP3.LUT R20, R15, 0x80000000, R9, 0xf8, !PT ;  /* 0x800000000f149812 */ /* 0x000fe400078ef809 */
[----:B------:R-:W-:Y:S02]  /*1c70*/  @!P0 LOP3.LUT R42, R5, 0x7ff00000, RZ, 0xc0, !PT ;  /* 0x7ff00000052a8812 */ /* 0x000fe400078ec0ff */
[----:B------:R-:W-:Y:S01]  /*1c80*/  @!P1 LOP3.LUT R21, R20, 0x100000, RZ, 0xfc, !PT ;  /* 0x0010000014159812 */ /* 0x000fe200078efcff */
[----:B------:R-:W-:Y:S01]  /*1c90*/  @!P1 IMAD.MOV.U32 R20, RZ, RZ, RZ ;  /* 0x000000ffff149224 */ /* 0x000fe200078e00ff */
[----:B0-----:R-:W-:-:S08]  /*1ca0*/  DFMA R12, R10, -R4, 1 ;  /* 0x3ff000000a0c742b */ /* 0x001fd00000000804 */
[----:B------:R-:W-:-:S08]  /*1cb0*/  DFMA R12, R12, R12, R12 ;  /* 0x0000000c0c0c722b */ /* 0x000fd0000000000c */
[----:B------:R-:W-:Y:S01]  /*1cc0*/  DFMA R12, R10, R12, R10 ;  /* 0x0000000c0a0c722b */ /* 0x000fe2000000000a */
[----:B------:R-:W-:Y:S01]  /*1cd0*/  SEL R11, R40, 0x63400000, !P2 ;  /* 0x63400000280b7807 */ /* 0x000fe20005000000 */
[----:B------:R-:W-:-:S03]  /*1ce0*/  IMAD.MOV.U32 R10, RZ, RZ, R8 ;  /* 0x000000ffff0a7224 */ /* 0x000fc600078e0008 */
[----:B------:R-:W-:-:S03]  /*1cf0*/  LOP3.LUT R11, R11, 0x800fffff, R9, 0xf8, !PT ;  /* 0x800fffff0b0b7812 */ /* 0x000fc600078ef809 */
[----:B------:R-:W-:-:S03]  /*1d00*/  DFMA R14, R12, -R4, 1 ;  /* 0x3ff000000c0e742b */ /* 0x000fc60000000804 */
[----:B------:R-:W-:-:S05]  /*1d10*/  @!P1 DFMA R10, R10, 2, -R20 ;  /* 0x400000000a0a982b */ /* 0x000fca0000000814 */
[----:B------:R-:W-:-:S05]  /*1d20*/  DFMA R14, R12, R14, R12 ;  /* 0x0000000e0c0e722b */ /* 0x000fca000000000c */
[----:B------:R-:W-:-:S03]  /*1d30*/  @!P1 LOP3.LUT R41, R11, 0x7ff00000, RZ, 0xc0, !PT ;  /* 0x7ff000000b299812 */ /* 0x000fc600078ec0ff */
[----:B------:R-:W-:Y:S02]  /*1d40*/  DMUL R12, R14, R10 ;  /* 0x0000000a0e0c7228 */ /* 0x000fe40000000000 */
[----:B------:R-:W-:-:S05]  /*1d50*/  VIADD R43, R41, 0xffffffff ;  /* 0xffffffff292b7836 */ /* 0x000fca0000000000 */
[----:B------:R-:W-:Y:S01]  /*1d60*/  ISETP.GT.U32.AND P0, PT, R43, 0x7feffffe, PT ;  /* 0x7feffffe2b00780c */ /* 0x000fe20003f04070 */
[----:B------:R-:W-:Y:S01]  /*1d70*/  VIADD R43, R42, 0xffffffff ;  /* 0xffffffff2a2b7836 */ /* 0x000fe20000000000 */
[----:B------:R-:W-:-:S04]  /*1d80*/  DFMA R20, R12, -R4, R10 ;  /* 0x800000040c14722b */ /* 0x000fc8000000000a */
[----:B------:R-:W-:-:S04]  /*1d90*/  ISETP.GT.U32.OR P0, PT, R43, 0x7feffffe, P0 ;  /* 0x7feffffe2b00780c */ /* 0x000fc80000704470 */
[----:B------:R-:W-:-:S09]  /*1da0*/  DFMA R20, R14, R20, R12 ;  /* 0x000000140e14722b */ /* 0x000fd2000000000c */
[----:B------:R-:W-:Y:S05]  /*1db0*/  @P0 BRA `(.L_x_116) ;  /* 0x00000000006c0947 */ /* 0x000fea0003800000 */
[----:B------:R-:W-:-:S04]  /*1dc0*/  LOP3.LUT R12, R7, 0x7ff00000, RZ, 0xc0, !PT ;  /* 0x7ff00000070c7812 */ /* 0x000fc800078ec0ff */
[CC--:B------:R-:W-:Y:S02]  /*1dd0*/  VIADDMNMX R8, R3.reuse, -R12.reuse, 0xb9600000, !PT ;  /* 0xb960000003087446 */ /* 0x0c0fe4000780090c */
[----:B------:R-:W-:Y:S02]  /*1de0*/  ISETP.GE.U32.AND P0, PT, R3, R12, PT ;  /* 0x0000000c0300720c */ /* 0x000fe40003f06070 */
[----:B------:R-:W-:Y:S01]  /*1df0*/  VIMNMX R3, PT, PT, R8, 0x46a00000, PT ;  /* 0x46a0000008037848 */ /* 0x000fe20003fe0100 */
[----:B------:R-:W-:Y:S01]  /*1e00*/  IMAD.MOV.U32 R8, RZ, RZ, RZ ;  /* 0x000000ffff087224 */ /* 0x000fe200078e00ff */
[----:B------:R-:W-:-:S05]  /*1e10*/  SEL R40, R40, 0x63400000, !P0 ;  /* 0x6340000028287807 */ /* 0x000fca0004000000 */
[----:B------:R-:W-:-:S04]  /*1e20*/  IMAD.IADD R3, R3, 0x1, -R40 ;  /* 0x0000000103037824 */ /* 0x000fc800078e0a28 */
        /* <DEDUP_REMOVED lines=20> */
.L_x_116:
        /* <DEDUP_REMOVED lines=16> */
.L_x_119:
[----:B------:R-:W-:Y:S01]  /*2070*/  LOP3.LUT R13, R7, 0x80000, RZ, 0xfc, !PT ;  /* 0x00080000070d7812 */ /* 0x000fe200078efcff */
[----:B------:R-:W-:Y:S01]  /*2080*/  IMAD.MOV.U32 R12, RZ, RZ, R6 ;  /* 0x000000ffff0c7224 */ /* 0x000fe200078e0006 */
[----:B------:R-:W-:Y:S06]  /*2090*/  BRA `(.L_x_117) ;  /* 0x0000000000087947 */ /* 0x000fec0003800000 */
.L_x_118:
[----:B------:R-:W-:Y:S01]  /*20a0*/  LOP3.LUT R13, R9, 0x80000, RZ, 0xfc, !PT ;  /* 0x00080000090d7812 */ /* 0x000fe200078efcff */
[----:B------:R-:W-:-:S07]  /*20b0*/  IMAD.MOV.U32 R12, RZ, RZ, R8 ;  /* 0x000000ffff0c7224 */ /* 0x000fce00078e0008 */
.L_x_117:
[----:B------:R-:W-:Y:S05]  /*20c0*/  BSYNC.RECONVERGENT B2 ;  /* 0x0000000000027941 */ /* 0x000fea0003800200 */
.L_x_115:
[----:B------:R-:W-:Y:S02]  /*20d0*/  IMAD.MOV.U32 R4, RZ, RZ, R0 ;  /* 0x000000ffff047224 */ /* 0x000fe400078e0000 */
[----:B------:R-:W-:-:S04]  /*20e0*/  IMAD.MOV.U32 R5, RZ, RZ, 0x0 ;  /* 0x00000000ff057424 */ /* 0x000fc800078e00ff */
[----:B------:R-:W-:Y:S05]  /*20f0*/  RET.REL.NODEC R4 `(_Z21_iterativeGpuOriginalPdS_PKdS1_S1_S1_S1_S1_S1_iii) ;  /* 0xffffffdc04c07950 */ /* 0x000fea0003c3ffff */
.L_x_120:
        /* <DEDUP_REMOVED lines=16> */
.L_x_153:


//--------------------- .text._Z29_iterativeGpuClassicIterationPdPKdS1_S1_S1_S1_S1_S1_iiii --------------------------
	.section	.text._Z29_iterativeGpuClassicIterationPdPKdS1_S1_S1_S1_S1_S1_iiii,"ax",@progbits
	.align	128
        .global         _Z29_iterativeGpuClassicIterationPdPKdS1_S1_S1_S1_S1_S1_iiii
        .type           _Z29_iterativeGpuClassicIterationPdPKdS1_S1_S1_S1_S1_S1_iiii,@function
        .size           _Z29_iterativeGpuClassicIterationPdPKdS1_S1_S1_S1_S1_S1_iiii,(.L_x_154 - _Z29_iterativeGpuClassicIterationPdPKdS1_S1_S1_S1_S1_S1_iiii)
        .other          _Z29_iterativeGpuClassicIterationPdPKdS1_S1_S1_S1_S1_S1_iiii,@"STO_CUDA_ENTRY STV_DEFAULT"
_Z29_iterativeGpuClassicIterationPdPKdS1_S1_S1_S1_S1_S1_iiii:
.text._Z29_iterativeGpuClassicIterationPdPKdS1_S1_S1_S1_S1_S1_iiii:
[----:B------:R-:W-:Y:S01]  /*0000*/  LDC R1, c[0x0][0x37c] ;  /* 0x0000df00ff017b82 */ /* 0x000fe20000000800 */
[----:B------:R-:W0:Y:S07]  /*0010*/  S2R R0, SR_TID.X ;  /* 0x0000000000007919 */ /* 0x000e2e0000002100 */
[----:B------:R-:W0:Y:S01]  /*0020*/  S2UR UR4, SR_CTAID.X ;  /* 0x00000000000479c3 */ /* 0x000e220000002500 */
[----:B------:R-:W-:Y:S01]  /*0030*/  BSSY.RECONVERGENT B0, `(.L_x_121) ;  /* 0x000014e000007945 */ /* 0x000fe20003800200 */
[----:B------:R-:W1:Y:S06]  /*0040*/  S2R R5, SR_TID.Y ;  /* 0x0000000000057919 */ /* 0x000e6c0000002200 */
[----:B------:R-:W0:Y:S08]  /*0050*/  LDC R7, c[0x0][0x360] ;  /* 0x0000d800ff077b82 */ /* 0x000e300000000800 */
[----:B------:R-:W1:Y:S08]  /*0060*/  S2UR UR5, SR_CTAID.Y ;  /* 0x00000000000579c3 */ /* 0x000e700000002600 */
[----:B------:R-:W1:Y:S08]  /*0070*/  LDC R4, c[0x0][0x364] ;  /* 0x0000d900ff047b82 */ /* 0x000e700000000800 */
[----:B------:R-:W2:Y:S01]  /*0080*/  LDC.64 R2, c[0x0][0x3c0] ;  /* 0x0000f000ff027b82 */ /* 0x000ea20000000a00 */
[----:B0-----:R-:W-:-:S02]  /*0090*/  IMAD R7, R7, UR4, R0 ;  /* 0x0000000407077c24 */ /* 0x001fc4000f8e0200 */
[----:B-1----:R-:W-:Y:S02]  /*00a0*/  IMAD R0, R4, UR5, R5 ;  /* 0x0000000504007c24 */ /* 0x002fe4000f8e0205 */
[----:B--2---:R-:W-:Y:S02]  /*00b0*/  IMAD R4, R2, R3, RZ ;  /* 0x0000000302047224 */ /* 0x004fe400078e02ff */
[----:B------:R-:W-:-:S05]  /*00c0*/  IMAD R5, R0, R2, R7 ;  /* 0x0000000200057224 */ /* 0x000fca00078e0207 */
[----:B------:R-:W-:-:S13]  /*00d0*/  ISETP.GE.AND P0, PT, R5, R4, PT ;  /* 0x000000040500720c */ /* 0x000fda0003f06270 */
[----:B------:R-:W-:Y:S05]  /*00e0*/  @P0 BRA `(.L_x_122) ;  /* 0x0000001400080947 */ /* 0x000fea0003800000 */
[----:B------:R-:W0:Y:S01]  /*00f0*/  LDC.64 R16, c[0x0][0x358] ;  /* 0x0000d600ff107b82 */ /* 0x000e220000000a00 */
[----:B------:R-:W-:Y:S01]  /*0100*/  VIADD R3, R3, 0xffffffff ;  /* 0xffffffff03037836 */ /* 0x000fe20000000000 */
[----:B------:R-:W-:Y:S01]  /*0110*/  ISETP.NE.AND P3, PT, R0, RZ, PT ;  /* 0x000000ff0000720c */ /* 0x000fe20003f65270 */
[----:B------:R-:W-:Y:S01]  /*0120*/  VIADD R4, R2, 0xffffffff ;  /* 0xffffffff02047836 */ /* 0x000fe20000000000 */
[C---:B------:R-:W-:Y:S02]  /*0130*/  ISETP.NE.AND P0, PT, R7.reuse, RZ, PT ;  /* 0x000000ff0700720c */ /* 0x040fe40003f05270 */
[----:B------:R-:W-:Y:S02]  /*0140*/  CS2R R14, SRZ ;  /* 0x00000000000e7805 */ /* 0x000fe4000001ff00 */
[----:B------:R-:W-:Y:S02]  /*0150*/  ISETP.NE.AND P2, PT, R0, R3, PT ;  /* 0x000000030000720c */ /* 0x000fe40003f45270 */
[----:B------:R-:W-:Y:S01]  /*0160*/  CS2R R12, SRZ ;  /* 0x00000000000c7805 */ /* 0x000fe2000001ff00 */
[----:B------:R-:W1:Y:S01]  /*0170*/  LDC.64 R20, c[0x0][0x388] ;  /* 0x0000e200ff147b82 */ /* 0x000e620000000a00 */
[----:B------:R-:W-:-:S02]  /*0180*/  ISETP.NE.AND P1, PT, R7, R4, PT ;  /* 0x000000040700720c */ /* 0x000fc40003f25270 */
[----:B------:R-:W-:Y:S01]  /*0190*/  CS2R R10, SRZ ;  /* 0x00000000000a7805 */ /* 0x000fe2000001ff00 */
[----:B------:R-:W-:Y:S01]  /*01a0*/  @P3 IMAD.IADD R3, R5, 0x1, -R2 ;  /* 0x0000000105033824 */ /* 0x000fe200078e0a02 */
[----:B0-----:R-:W-:Y:S02]  /*01b0*/  @P3 R2UR UR12, R16 ;  /* 0x00000000100c32ca */ /* 0x001fe400000e0000 */
[----:B------:R-:W-:-:S03]  /*01c0*/  @P3 R2UR UR13, R17 ;  /* 0x00000000110d32ca */ /* 0x000fc600000e0000 */
[C---:B------:R-:W-:Y:S02]  /*01d0*/  @P2 R2UR UR10, R16.reuse ;  /* 0x00000000100a22ca */ /* 0x040fe400000e0000 */
[----:B------:R-:W-:Y:S01]  /*01e0*/  @P2 R2UR UR11, R17 ;  /* 0x00000000110b22ca */ /* 0x000fe200000e0000 */
[--C-:B-1----:R-:W-:Y:S01]  /*01f0*/  IMAD.WIDE R6, R5, 0x8, R20.reuse ;  /* 0x0000000805067825 */ /* 0x102fe200078e0214 */
[C---:B------:R-:W-:Y:S02]  /*0200*/  @P1 R2UR UR8, R16.reuse ;  /* 0x00000000100812ca */ /* 0x040fe400000e0000 */
[----:B------:R-:W-:Y:S01]  /*0210*/  @P1 R2UR UR9, R17 ;  /* 0x00000000110912ca */ /* 0x000fe200000e0000 */
[----:B------:R-:W-:Y:S01]  /*0220*/  @P3 IMAD.WIDE R20, R3, 0x8, R20 ;  /* 0x0000000803143825 */ /* 0x000fe200078e0214 */
[----:B------:R-:W-:Y:S02]  /*0230*/  R2UR UR6, R16 ;  /* 0x00000000100672ca */ /* 0x000fe400000e0000 */
[----:B------:R-:W-:Y:S01]  /*0240*/  R2UR UR7, R17 ;  /* 0x00000000110772ca */ /* 0x000fe200000e0000 */
[----:B------:R-:W-:Y:S01]  /*0250*/  @P2 IMAD.WIDE R18, R2, 0x8, R6 ;  /* 0x0000000802122825 */ /* 0x000fe200078e0206 */
[----:B------:R-:W-:Y:S01]  /*0260*/  CS2R R2, SRZ ;  /* 0x0000000000027805 */ /* 0x000fe2000001ff00 */
[----:B------:R0:W5:Y:S01]  /*0270*/  @P3 LDG.E.64 R12, desc[UR12][R20.64] ;  /* 0x0000000c140c3981 */ /* 0x000162000c1e1b00 */
[----:B------:R-:W-:-:S02]  /*0280*/  @P0 R2UR UR4, R16 ;  /* 0x00000000100402ca */ /* 0x000fc400000e0000 */
[----:B------:R-:W-:Y:S01]  /*0290*/  @P0 R2UR UR5, R17 ;  /* 0x00000000110502ca */ /* 0x000fe200000e0000 */
[----:B------:R0:W5:Y:S04]  /*02a0*/  @P2 LDG.E.64 R14, desc[UR10][R18.64] ;  /* 0x0000000a120e2981 */ /* 0x000168000c1e1b00 */
[----:B------:R0:W5:Y:S04]  /*02b0*/  @P1 LDG.E.64 R2, desc[UR8][R6.64+0x8] ;  /* 0x0000080806021981 */ /* 0x000168000c1e1b00 */
[----:B------:R0:W5:Y:S04]  /*02c0*/  LDG.E.64 R8, desc[UR6][R6.64] ;  /* 0x0000000606087981 */ /* 0x000168000c1e1b00 */
[----:B------:R0:W5:Y:S01]  /*02d0*/  @P0 LDG.E.64 R10, desc[UR4][R6.64+-0x8] ;  /* 0xfffff804060a0981 */ /* 0x000162000c1e1b00 */
[----:B------:R-:W1:Y:S02]  /*02e0*/  LDCU UR4, c[0x0][0x3c8] ;  /* 0x00007900ff0477ac */ /* 0x000e640008000800 */
[----:B-1----:R-:W-:-:S04]  /*02f0*/  ULOP3.LUT UR4, UR4, 0x1, URZ, 0xc0, !UPT ;  /* 0x0000000104047892 */ /* 0x002fc8000f8ec0ff */
[----:B------:R-:W-:-:S09]  /*0300*/  UISETP.NE.U32.AND UP0, UPT, UR4, 0x1, UPT ;  /* 0x000000010400788c */ /* 0x000fd2000bf05070 */
[----:B0-----:R-:W-:Y:S05]  /*0310*/  BRA.U !UP0, `(.L_x_123) ;  /* 0x0000000908407547 */ /* 0x001fea000b800000 */
[----:B------:R-:W0:Y:S01]  /*0320*/  LDC.64 R6, c[0x0][0x3a0] ;  /* 0x0000e800ff067b82 */ /* 0x000e220000000a00 */
[C---:B------:R-:W-:Y:S02]  /*0330*/  R2UR UR6, R16.reuse ;  /* 0x00000000100672ca */ /* 0x040fe400000e0000 */
[C---:B------:R-:W-:Y:S02]  /*0340*/  R2UR UR7, R17.reuse ;  /* 0x00000000110772ca */ /* 0x040fe400000e0000 */
[C---:B------:R-:W-:Y:S02]  /*0350*/  R2UR UR8, R16.reuse ;  /* 0x00000000100872ca */ /* 0x040fe400000e0000 */
[C---:B------:R-:W-:Y:S01]  /*0360*/  R2UR UR9, R17.reuse ;  /* 0x00000000110972ca */ /* 0x040fe200000e0000 */
[----:B------:R-:W1:Y:S01]  /*0370*/  LDC.64 R26, c[0x0][0x3a8] ;  /* 0x0000ea00ff1a7b82 */ /* 0x000e620000000a00 */
[----:B------:R-:W-:Y:S02]  /*0380*/  R2UR UR10, R16 ;  /* 0x00000000100a72ca */ /* 0x000fe400000e0000 */
[----:B------:R-:W-:-:S02]  /*0390*/  R2UR UR11, R17 ;  /* 0x00000000110b72ca */ /* 0x000fc400000e0000 */
[C---:B------:R-:W-:Y:S02]  /*03a0*/  R2UR UR12, R16.reuse ;  /* 0x00000000100c72ca */ /* 0x040fe400000e0000 */
[C---:B------:R-:W-:Y:S01]  /*03b0*/  R2UR UR13, R17.reuse ;  /* 0x00000000110d72ca */ /* 0x040fe200000e0000 */
[----:B------:R-:W2:Y:S01]  /*03c0*/  LDC.64 R20, c[0x0][0x3b0] ;  /* 0x0000ec00ff147b82 */ /* 0x000ea20000000a00 */
[C---:B------:R-:W-:Y:S02]  /*03d0*/  R2UR UR14, R16.reuse ;  /* 0x00000000100e72ca */ /* 0x040fe400000e0000 */
[C---:B------:R-:W-:Y:S02]  /*03e0*/  R2UR UR15, R17.reuse ;  /* 0x00000000110f72ca */ /* 0x040fe400000e0000 */
[----:B------:R-:W-:Y:S02]  /*03f0*/  R2UR UR4, R16 ;  /* 0x00000000100472ca */ /* 0x000fe400000e0000 */
[----:B------:R-:W-:Y:S01]  /*0400*/  R2UR UR5, R17 ;  /* 0x00000000110572ca */ /* 0x000fe200000e0000 */
[----:B------:R-:W3:Y:S01]  /*0410*/  LDC.64 R22, c[0x0][0x3b8] ;  /* 0x0000ee00ff167b82 */ /* 0x000ee20000000a00 */
[----:B0-----:R-:W-:-:S06]  /*0420*/  IMAD.WIDE R6, R5, 0x8, R6 ;  /* 0x0000000805067825 */ /* 0x001fcc00078e0206 */
[----:B------:R-:W5:Y:S01]  /*0430*/  LDG.E.64 R6, desc[UR6][R6.64] ;  /* 0x0000000606067981 */ /* 0x000f62000c1e1b00 */
[----:B------:R-:W0:Y:S01]  /*0440*/  LDC.64 R24, c[0x0][0x390] ;  /* 0x0000e400ff187b82 */ /* 0x000e220000000a00 */
[----:B-1----:R-:W-:-:S06]  /*0450*/  IMAD.WIDE R26, R5, 0x8, R26 ;  /* 0x00000008051a7825 */ /* 0x002fcc00078e021a */
[----:B------:R-:W5:Y:S01]  /*0460*/  LDG.E.64 R26, desc[UR8][R26.64] ;  /* 0x000000081a1a7981 */ /* 0x000f62000c1e1b00 */
[C---:B--2---:R-:W-:Y:S01]  /*0470*/  IMAD.WIDE R20, R5.reuse, 0x8, R20 ;  /* 0x0000000805147825 */ /* 0x044fe200078e0214 */
[----:B------:R-:W1:Y:S05]  /*0480*/  LDC.64 R18, c[0x0][0x398] ;  /* 0x0000e600ff127b82 */ /* 0x000e6a0000000a00 */
[----:B------:R-:W5:Y:S01]  /*0490*/  LDG.E.64 R20, desc[UR10][R20.64] ;  /* 0x0000000a14147981 */ /* 0x000f62000c1e1b00 */
[----:B---3--:R-:W-:-:S06]  /*04a0*/  IMAD.WIDE R22, R5, 0x8, R22 ;  /* 0x0000000805167825 */ /* 0x008fcc00078e0216 */
[----:B------:R-:W5:Y:S01]  /*04b0*/  LDG.E.64 R22, desc[UR12][R22.64] ;  /* 0x0000000c16167981 */ /* 0x000f62000c1e1b00 */
[----:B0-----:R-:W-:-:S06]  /*04c0*/  IMAD.WIDE R24, R5, 0x8, R24 ;  /* 0x0000000805187825 */ /* 0x001fcc00078e0218 */
[----:B------:R-:W5:Y:S01]  /*04d0*/  LDG.E.64 R24, desc[UR14][R24.64] ;  /* 0x0000000e18187981 */ /* 0x000f62000c1e1b00 */
[----:B-1----:R-:W-:-:S06]  /*04e0*/  IMAD.WIDE R18, R5, 0x8, R18 ;  /* 0x0000000805127825 */ /* 0x002fcc00078e0212 */
[----:B------:R-:W5:Y:S01]  /*04f0*/  LDG.E.64 R18, desc[UR4][R18.64] ;  /* 0x0000000412127981 */ /* 0x000f62000c1e1b00 */
[----:B------:R-:W0:Y:S01]  /*0500*/  LDCU UR4, c[0x0][0x3cc] ;  /* 0x00007980ff0477ac */ /* 0x000e220008000800 */
[----:B------:R-:W-:Y:S01]  /*0510*/  BSSY.RECONVERGENT B1, `(.L_x_124) ;  /* 0x000006a000017945 */ /* 0x000fe20003800200 */
[----:B0-----:R-:W-:-:S09]  /*0520*/  UISETP.NE.AND UP0, UPT, UR4, 0x2, UPT ;  /* 0x000000020400788c */ /* 0x001fd2000bf05270 */
[----:B------:R-:W-:Y:S05]  /*0530*/  BRA.U !UP0, `(.L_x_125) ;  /* 0x00000005080c7547 */ /* 0x000fea000b800000 */
[----:B------:R-:W-:-:S09]  /*0540*/  UISETP.NE.AND UP0, UPT, UR4, 0x1, UPT ;  /* 0x000000010400788c */ /* 0x000fd2000bf05270 */
[----:B------:R-:W-:Y:S05]  /*0550*/  BRA.U !UP0, `(.L_x_126) ;  /* 0x0000000108807547 */ /* 0x000fea000b800000 */
[----:B------:R-:W-:-:S09]  /*0560*/  UISETP.NE.AND UP0, UPT, UR4, URZ, UPT ;  /* 0x000000ff0400728c */ /* 0x000fd2000bf05270 */
[----:B------:R-:W-:Y:S05]  /*0570*/  BRA.U UP0, `(.L_x_127) ;  /* 0x00000005008c7547 */ /* 0x000fea000b800000 */
        /* <DEDUP_REMOVED lines=23> */
[----:B------:R-:W-:Y:S05]  /*06f0*/  CALL.REL.NOINC `($__internal_4_$__cuda_sm20_div_rn_f64_full) ;  /* 0x0000000c00907944 */ /* 0x000fea0003c00000 */
[----:B------:R-:W-:Y:S02]  /*0700*/  IMAD.MOV.U32 R2, RZ, RZ, R14 ;  /* 0x000000ffff027224 */ /* 0x000fe400078e000e */
[----:B------:R-:W-:-:S07]  /*0710*/  IMAD.MOV.U32 R3, RZ, RZ, R15 ;  /* 0x000000ffff037224 */ /* 0x000fce00078e000f */
.L_x_129:
[----:B------:R-:W-:Y:S05]  /*0720*/  BSYNC.RECONVERGENT B2 ;  /* 0x0000000000027941 */ /* 0x000fea0003800200 */
.L_x_128:
[----:B------:R-:W-:Y:S02]  /*0730*/  IMAD.MOV.U32 R8, RZ, RZ, R2 ;  /* 0x000000ffff087224 */ /* 0x000fe400078e0002 */
[----:B------:R-:W-:Y:S01]  /*0740*/  IMAD.MOV.U32 R9, RZ, RZ, R3 ;  /* 0x000000ffff097224 */ /* 0x000fe200078e0003 */
[----:B------:R-:W-:Y:S06]  /*0750*/  BRA `(.L_x_127) ;  /* 0x0000000400147947 */ /* 0x000fec0003800000 */
.L_x_126:
[----:B------:R-:W-:-:S04]  /*0760*/  LOP3.LUT R0, R5, 0x80000001, RZ, 0xc0, !PT ;  /* 0x8000000105007812 */ /* 0x000fc800078ec0ff */
        /* <DEDUP_REMOVED lines=28> */
.L_x_131:
[----:B------:R-:W-:Y:S05]  /*0930*/  BSYNC.RECONVERGENT B2 ;  /* 0x0000000000027941 */ /* 0x000fea0003800200 */
.L_x_130:
[----:B------:R-:W-:Y:S02]  /*0940*/  IMAD.MOV.U32 R8, RZ, RZ, R2 ;  /* 0x000000ffff087224 */ /* 0x000fe400078e0002 */
[----:B------:R-:W-:Y:S01]  /*0950*/  IMAD.MOV.U32 R9, RZ, RZ, R3 ;  /* 0x000000ffff097224 */ /* 0x000fe200078e0003 */
[----:B------:R-:W-:Y:S06]  /*0960*/  BRA `(.L_x_127) ;  /* 0x0000000000907947 */ /* 0x000fec0003800000 */
.L_x_125:
[----:B------:R-:W-:-:S04]  /*0970*/  LOP3.LUT R0, R5, 0x80000001, RZ, 0xc0, !PT ;  /* 0x8000000105007812 */ /* 0x000fc800078ec0ff */
[----:B------:R-:W-:-:S13]  /*0980*/  ISETP.NE.AND P0, PT, R0, 0x1, PT ;  /* 0x000000010000780c */ /* 0x000fda0003f05270 */
[----:B------:R-:W-:Y:S05]  /*0990*/  @P0 BRA `(.L_x_127) ;  /* 0x0000000000840947 */ /* 0x000fea0003800000 */
        /* <DEDUP_REMOVED lines=26> */
.L_x_133:
[----:B------:R-:W-:Y:S05]  /*0b40*/  BSYNC.RECONVERGENT B2 ;  /* 0x0000000000027941 */ /* 0x000fea0003800200 */
.L_x_132:
[----:B------:R-:W-:Y:S01]  /*0b50*/  UMOV UR4, 0x5f6fd220 ;  /* 0x5f6fd22000047882 */ /* 0x000fe20000000000 */
[----:B------:R-:W-:Y:S02]  /*0b60*/  UMOV UR5, 0x3fefce07 ;  /* 0x3fefce0700057882 */ /* 0x000fe40000000000 */
[----:B------:R-:W-:Y:S01]  /*0b70*/  DMUL R8, R8, -UR4 ;  /* 0x8000000408087c28 */ /* 0x000fe20008000000 */
[----:B------:R-:W-:Y:S01]  /*0b80*/  UMOV UR4, 0xafb7e910 ;  /* 0xafb7e91000047882 */ /* 0x000fe20000000000 */
[----:B------:R-:W-:-:S06]  /*0b90*/  UMOV UR5, 0x3fffe703 ;  /* 0x3fffe70300057882 */ /* 0x000fcc0000000000 */
[----:B------:R-:W-:-:S11]  /*0ba0*/  DFMA R8, R2, UR4, R8 ;  /* 0x0000000402087c2b */ /* 0x000fd60008000008 */
.L_x_127:
[----:B------:R-:W-:Y:S05]  /*0bb0*/  BSYNC.RECONVERGENT B1 ;  /* 0x0000000000017941 */ /* 0x000fea0003800200 */
.L_x_124:
[----:B-----5:R-:W0:Y:S01]  /*0bc0*/  LDC.64 R2, c[0x0][0x380] ;  /* 0x0000e000ff027b82 */ /* 0x020e220000000a00 */
[----:B------:R-:W-:Y:S02]  /*0bd0*/  R2UR UR4, R16 ;  /* 0x00000000100472ca */ /* 0x000fe400000e0000 */
[----:B------:R-:W-:Y:S01]  /*0be0*/  R2UR UR5, R17 ;  /* 0x00000000110572ca */ /* 0x000fe200000e0000 */
[----:B0-----:R-:W-:-:S12]  /*0bf0*/  IMAD.WIDE R2, R5, 0x8, R2 ;  /* 0x0000000805027825 */ /* 0x001fd800078e0202 */
[----:B------:R0:W-:Y:S01]  /*0c00*/  STG.E.64 desc[UR4][R2.64], R8 ;  /* 0x0000000802007986 */ /* 0x0001e2000c101b04 */
[----:B------:R-:W-:Y:S05]  /*0c10*/  BRA `(.L_x_122) ;  /* 0x00000008003c7947 */ /* 0x000fea0003800000 */
.L_x_123:
        /* <DEDUP_REMOVED lines=64> */
.L_x_139:
[----:B------:R-:W-:Y:S05]  /*1020*/  BSYNC.RECONVERGENT B2 ;  /* 0x0000000000027941 */ /* 0x000fea0003800200 */
.L_x_138:
[----:B------:R-:W-:Y:S02]  /*1030*/  IMAD.MOV.U32 R8, RZ, RZ, R2 ;  /* 0x000000ffff087224 */ /* 0x000fe400078e0002 */
[----:B------:R-:W-:Y:S01]  /*1040*/  IMAD.MOV.U32 R9, RZ, RZ, R3 ;  /* 0x000000ffff097224 */ /* 0x000fe200078e0003 */
[----:B------:R-:W-:Y:S06]  /*1050*/  BRA `(.L_x_137) ;  /* 0x0000000400147947 */ /* 0x000fec0003800000 */
.L_x_136:
[----:B------:R-:W-:-:S04]  /*1060*/  LOP3.LUT R0, R5, 0x1, RZ, 0xc0, !PT ;  /* 0x0000000105007812 */ /* 0x000fc800078ec0ff */
[----:B------:R-:W-:-:S13]  /*1070*/  ISETP.NE.U32.AND P0, PT, R0, 0x1, PT ;  /* 0x000000010000780c */ /* 0x000fda0003f05070 */
[----:B------:R-:W-:Y:S05]  /*1080*/  @!P0 BRA `(.L_x_135) ;  /* 0x0000000000788947 */ /* 0x000fea0003800000 */
        /* <DEDUP_REMOVED lines=26> */
.L_x_141:
[----:B------:R-:W-:Y:S05]  /*1230*/  BSYNC.RECONVERGENT B2 ;  /* 0x0000000000027941 */ /* 0x000fea0003800200 */
.L_x_140:
[----:B------:R-:W-:Y:S02]  /*1240*/  IMAD.MOV.U32 R8, RZ, RZ, R2 ;  /* 0x000000ffff087224 */ /* 0x000fe400078e0002 */
[----:B------:R-:W-:Y:S01]  /*1250*/  IMAD.MOV.U32 R9, RZ, RZ, R3 ;  /* 0x000000ffff097224 */ /* 0x000fe200078e0003 */
[----:B------:R-:W-:Y:S06]  /*1260*/  BRA `(.L_x_137) ;  /* 0x0000000000907947 */ /* 0x000fec0003800000 */
.L_x_135:
[----:B------:R-:W-:-:S04]  /*1270*/  LOP3.LUT R0, R5, 0x1, RZ, 0xc0, !PT ;  /* 0x0000000105007812 */ /* 0x000fc800078ec0ff */
[----:B------:R-:W-:-:S13]  /*1280*/  ISETP.NE.U32.AND P0, PT, R0, 0x1, PT ;  /* 0x000000010000780c */ /* 0x000fda0003f05070 */
[----:B------:R-:W-:Y:S05]  /*1290*/  @!P0 BRA `(.L_x_137) ;  /* 0x0000000000848947 */ /* 0x000fea0003800000 */
        /* <DEDUP_REMOVED lines=26> */
.L_x_143:
[----:B------:R-:W-:Y:S05]  /*1440*/  BSYNC.RECONVERGENT B2 ;  /* 0x0000000000027941 */ /* 0x000fea0003800200 */
.L_x_142:
[----:B------:R-:W-:Y:S01]  /*1450*/  UMOV UR4, 0x5f6fd220 ;  /* 0x5f6fd22000047882 */ /* 0x000fe20000000000 */
[----:B------:R-:W-:Y:S02]  /*1460*/  UMOV UR5, 0x3fefce07 ;  /* 0x3fefce0700057882 */ /* 0x000fe40000000000 */
[----:B------:R-:W-:Y:S01]  /*1470*/  DMUL R8, R8, -UR4 ;  /* 0x8000000408087c28 */ /* 0x000fe20008000000 */
[----:B------:R-:W-:Y:S01]  /*1480*/  UMOV UR4, 0xafb7e910 ;  /* 0xafb7e91000047882 */ /* 0x000fe20000000000 */
[----:B------:R-:W-:-:S06]  /*1490*/  UMOV UR5, 0x3fffe703 ;  /* 0x3fffe70300057882 */ /* 0x000fcc0000000000 */
[----:B------:R-:W-:-:S11]  /*14a0*/  DFMA R8, R2, UR4, R8 ;  /* 0x0000000402087c2b */ /* 0x000fd60008000008 */
.L_x_137:
[----:B------:R-:W-:Y:S05]  /*14b0*/  BSYNC.RECONVERGENT B1 ;  /* 0x0000000000017941 */ /* 0x000fea0003800200 */
.L_x_134:
[----:B-----5:R-:W0:Y:S01]  /*14c0*/  LDC.64 R2, c[0x0][0x380] ;  /* 0x0000e000ff027b82 */ /* 0x020e220000000a00 */
[----:B------:R-:W-:Y:S02]  /*14d0*/  R2UR UR4, R16 ;  /* 0x00000000100472ca */ /* 0x000fe400000e0000 */
[----:B------:R-:W-:Y:S01]  /*14e0*/  R2UR UR5, R17 ;  /* 0x00000000110572ca */ /* 0x000fe200000e0000 */
[----:B0-----:R-:W-:-:S12]  /*14f0*/  IMAD.WIDE R2, R5, 0x8, R2 ;  /* 0x0000000805027825 */ /* 0x001fd800078e0202 */
[----:B------:R1:W-:Y:S02]  /*1500*/  STG.E.64 desc[UR4][R2.64], R8 ;  /* 0x0000000802007986 */ /* 0x0003e4000c101b04 */
.L_x_122:
[----:B------:R-:W-:Y:S05]  /*1510*/  BSYNC.RECONVERGENT B0 ;  /* 0x0000000000007941 */ /* 0x000fea0003800200 */
.L_x_121:
[----:B------:R-:W-:Y:S06]  /*1520*/  BAR.SYNC.DEFER_BLOCKING 0x0 ;  /* 0x0000000000007b1d */ /* 0x000fec0000010000 */
[----:B------:R-:W-:Y:S05]  /*1530*/  EXIT ;  /* 0x000000000000794d */ /* 0x000fea0003800000 */
        .weak           $__internal_4_$__cuda_sm20_div_rn_f64_full
        .type           $__internal_4_$__cuda_sm20_div_rn_f64_full,@function
        .size           $__internal_4_$__cuda_sm20_div_rn_f64_full,(.L_x_154 - $__internal_4_$__cuda_sm20_div_rn_f64_full)
$__internal_4_$__cuda_sm20_div_rn_f64_full:
        /* <DEDUP_REMOVED lines=11> */
[C---:B------:R-:W-:Y:S01]  /*15f0*/  ISETP.GE.U32.AND P1, PT, R4.reuse, R15, PT ;  /* 0x0000000f0400720c */ /* 0x040fe20003f26070 */
[----:B------:R-:W-:Y:S02]  /*1600*/  IMAD.MOV.U32 R24, RZ, RZ, R4 ;  /* 0x000000ffff187224 */ /* 0x000fe400078e0004 */
[----:B------:R-:W-:Y:S01]  /*1610*/  @!P2 LOP3.LUT R21, R11, 0x7ff00000, RZ, 0xc0, !PT ;  /* 0x7ff000000b15a812 */ /* 0x000fe200078ec0ff */
[----:B------:R-:W-:Y:S01]  /*1620*/  IMAD.MOV.U32 R25, RZ, RZ, R15 ;  /* 0x000000ffff197224 */ /* 0x000fe200078e000f */
[----:B------:R-:W0:Y:S02]  /*1630*/  MUFU.RCP64H R19, R7 ;  /* 0x0000000700137308 */ /* 0x000e240000001800 */
[----:B------:R-:W-:Y:S02]  /*1640*/  @!P2 ISETP.GE.U32.AND P3, PT, R4, R21, PT ;  /* 0x000000150400a20c */ /* 0x000fe40003f66070 */
[----:B------:R-:W-:-:S02]  /*1650*/  @!P0 LOP3.LUT R25, R7, 0x7ff00000, RZ, 0xc0, !PT ;  /* 0x7ff0000007198812 */ /* 0x000fc400078ec0ff */
[----:B------:R-:W-:-:S04]  /*1660*/  @!P2 SEL R21, R14, 0x63400000, !P3 ;  /* 0x634000000e15a807 */ /* 0x000fc80005800000 */
[----:B------:R-:W-:-:S04]  /*1670*/  @!P2 LOP3.LUT R22, R21, 0x80000000, R13, 0xf8, !PT ;  /* 0x800000001516a812 */ /* 0x000fc800078ef80d */
        /* <DEDUP_REMOVED lines=39> */
[----:B------:R-:W-:-:S06]  /*18f0*/  IMAD.MOV.U32 R2, RZ, RZ, RZ ;  /* 0x000000ffff027224 */ /* 0x000fcc00078e00ff */
[----:B------:R-:W-:-:S03]  /*1900*/  DFMA R2, R14, -R2, R18 ;  /* 0x800000020e02722b */ /* 0x000fc60000000012 */
[----:B------:R-:W-:-:S03]  /*1910*/  LOP3.LUT R11, R13, R11, RZ, 0x3c, !PT ;  /* 0x0000000b0d0b7212 */ /* 0x000fc600078e3cff */
[----:B------:R-:W-:-:S04]  /*1920*/  IADD3 R2, PT, PT, -R4, -0x43300000, RZ ;  /* 0xbcd0000004027810 */ /* 0x000fc80007ffe1ff */
[----:B------:R-:W-:-:S04]  /*1930*/  FSETP.NEU.AND P0, PT, |R3|, R2, PT ;  /* 0x000000020300720b */ /* 0x000fc80003f0d200 */
[----:B------:R-:W-:Y:S02]  /*1940*/  FSEL R14, R12, R14, !P0 ;  /* 0x0000000e0c0e7208 */ /* 0x000fe40004000000 */
[----:B------:R-:W-:Y:S01]  /*1950*/  FSEL R15, R11, R15, !P0 ;  /* 0x0000000f0b0f7208 */ /* 0x000fe20004000000 */
[----:B------:R-:W-:Y:S06]  /*1960*/  BRA `(.L_x_146) ;  /* 0x0000000000547947 */ /* 0x000fec0003800000 */
.L_x_145:
        /* <DEDUP_REMOVED lines=16> */
.L_x_148:
[----:B------:R-:W-:Y:S01]  /*1a70*/  LOP3.LUT R15, R11, 0x80000, RZ, 0xfc, !PT ;  /* 0x000800000b0f7812 */ /* 0x000fe200078efcff */
[----:B------:R-:W-:Y:S01]  /*1a80*/  IMAD.MOV.U32 R14, RZ, RZ, R10 ;  /* 0x000000ffff0e7224 */ /* 0x000fe200078e000a */
[----:B------:R-:W-:Y:S06]  /*1a90*/  BRA `(.L_x_146) ;  /* 0x0000000000087947 */ /* 0x000fec0003800000 */
.L_x_147:
[----:B------:R-:W-:Y:S01]  /*1aa0*/  LOP3.LUT R15, R13, 0x80000, RZ, 0xfc, !PT ;  /* 0x000800000d0f7812 */ /* 0x000fe200078efcff */
[----:B------:R-:W-:-:S07]  /*1ab0*/  IMAD.MOV.U32 R14, RZ, RZ, R12 ;  /* 0x000000ffff0e7224 */ /* 0x000fce00078e000c */
.L_x_146:
[----:B------:R-:W-:Y:S05]  /*1ac0*/  BSYNC.RECONVERGENT B3 ;  /* 0x0000000000037941 */ /* 0x000fea0003800200 */
.L_x_144:
[----:B------:R-:W-:Y:S02]  /*1ad0*/  IMAD.MOV.U32 R2, RZ, RZ, R0 ;  /* 0x000000ffff027224 */ /* 0x000fe400078e0000 */
[----:B------:R-:W-:-:S04]  /*1ae0*/  IMAD.MOV.U32 R3, RZ, RZ, 0x0 ;  /* 0x00000000ff037424 */ /* 0x000fc800078e00ff */
[----:B------:R-:W-:Y:S05]  /*1af0*/  RET.REL.NODEC R2 `(_Z29_iterativeGpuClassicIterationPdPKdS1_S1_S1_S1_S1_S1_iiii) ;  /* 0xffffffe402407950 */ /* 0x000fea0003c3ffff */
.L_x_149:
        /* <DEDUP_REMOVED lines=16> */
.L_x_154:


//--------------------- .nv.global.init           --------------------------
	.section	.nv.global.init,"aw",@progbits
.nv.global.init:
	.type		$str,@object
	.size		$str,($str$1 - $str)
$str:
        /*0000*/ 	.byte	0x55, 0x70, 0x64, 0x61, 0x74, 0x65, 0x64, 0x20, 0x76, 0x61, 0x6c, 0x75, 0x65, 0x20, 0x69, 0x6e
        /*0010*/ 	.byte	0x20, 0x69, 0x64, 0x78, 0x20, 0x3d, 0x20, 0x25, 0x64, 0x20, 0x69, 0x73, 0x20, 0x25, 0x66, 0x0a
        /*0020*/ 	.byte	0x00
	.type		$str$1,@object
	.size		$str$1,(.L_1 - $str$1)
$str$1:
        /*0021*/ 	.byte	0x49, 0x6e, 0x20, 0x62, 0x6c, 0x6f, 0x63, 0x6b, 0x49, 0x64, 0x78, 0x20, 0x25, 0x64, 0x2c, 0x20
        /*0031*/ 	.byte	0x62, 0x6c, 0x6f, 0x63, 0x6b, 0x49, 0x64, 0x79, 0x20, 0x25, 0x64, 0x2c, 0x20, 0x69, 0x47, 0x72
        /*0041*/ 	.byte	0x69, 0x64, 0x20, 0x25, 0x64, 0x2c, 0x20, 0x55, 0x70, 0x64, 0x61, 0x74, 0x65, 0x64, 0x20, 0x76
        /*0051*/ 	.byte	0x61, 0x6c, 0x75, 0x65, 0x20, 0x69, 0x6e, 0x20, 0x69, 0x64, 0x78, 0x20, 0x3d, 0x20, 0x25, 0x64
        /*0061*/ 	.byte	0x20, 0x69, 0x73, 0x20, 0x25, 0x66, 0x0a, 0x00
.L_1:


//--------------------- .nv.shared._Z14_finalSolutionPdS_S_i --------------------------
	.section	.nv.shared._Z14_finalSolutionPdS_S_i,"aw",@nobits
	.sectionflags	@""
	.align	16
	.zero		1024


//--------------------- .nv.shared.reserved.0     --------------------------
	.section	.nv.shared.reserved.0,"aw",@nobits
	.weak		__nv_reservedSMEM_offset_0_alias
	.size		__nv_reservedSMEM_offset_0_alias, 0, 64
	.other		__nv_reservedSMEM_offset_0_alias,@"STO_CUDA_RESERVED_SHARED STV_DEFAULT"
__nv_reservedSMEM_offset_0_alias:
	.zero		0
	.zero		64


//--------------------- .nv.shared._Z26_iterativeGpuVerticalShiftPdS_S_S_PKdS1_S1_S1_S1_S1_iii --------------------------
	.section	.nv.shared._Z26_iterativeGpuVerticalShiftPdS_S_S_PKdS1_S1_S1_S1_S1_iii,"aw",@nobits
	.sectionflags	@""
	.align	16
	.zero		1024


//--------------------- .nv.shared._Z39_iterativeGpuVerticalandHorizontalShiftPdS_S_S_PKdS1_S1_S1_S1_S1_iii --------------------------
	.section	.nv.shared._Z39_iterativeGpuVerticalandHorizontalShiftPdS_S_S_PKdS1_S1_S1_S1_S1_iii,"aw",@nobits
	.sectionflags	@""
	.align	16
	.zero		1024


//--------------------- .nv.shared._Z28_iterativeGpuHorizontalShiftPdS_S_S_PKdS1_S1_S1_S1_S1_iii --------------------------
	.section	.nv.shared._Z28_iterativeGpuHorizontalShiftPdS_S_S_PKdS1_S1_S1_S1_S1_iii,"aw",@nobits
	.sectionflags	@""
	.align	16
	.zero		1024


//--------------------- .nv.shared._Z21_iterativeGpuOriginalPdS_PKdS1_S1_S1_S1_S1_S1_iii --------------------------
	.section	.nv.shared._Z21_iterativeGpuOriginalPdS_PKdS1_S1_S1_S1_S1_S1_iii,"aw",@nobits
	.sectionflags	@""
	.align	16
	.zero		1024


//--------------------- .nv.shared._Z29_iterativeGpuClassicIterationPdPKdS1_S1_S1_S1_S1_S1_iiii --------------------------
	.section	.nv.shared._Z29_iterativeGpuClassicIterationPdPKdS1_S1_S1_S1_S1_S1_iiii,"aw",@nobits
	.sectionflags	@""
	.align	16
	.zero		1024


//--------------------- .nv.constant0._Z14_finalSolutionPdS_S_i --------------------------
	.section	.nv.constant0._Z14_finalSolutionPdS_S_i,"a",@progbits
	.sectionflags	@""
	.align	4
.nv.constant0._Z14_finalSolutionPdS_S_i:
	.zero		924


//--------------------- .nv.constant0._Z26_iterativeGpuVerticalShiftPdS_S_S_PKdS1_S1_S1_S1_S1_iii --------------------------
	.section	.nv.constant0._Z26_iterativeGpuVerticalShiftPdS_S_S_PKdS1_S1_S1_S1_S1_iii,"a",@progbits
	.sectionflags	@""
	.align	4
.nv.constant0._Z26_iterativeGpuVerticalShiftPdS_S_S_PKdS1_S1_S1_S1_S1_iii:
	.zero		988


//--------------------- .nv.constant0._Z39_iterativeGpuVerticalandHorizontalShiftPdS_S_S_PKdS1_S1_S1_S1_S1_iii --------------------------
	.section	.nv.constant0._Z39_iterativeGpuVerticalandHorizontalShiftPdS_S_S_PKdS1_S1_S1_S1_S1_iii,"a",@progbits
	.sectionflags	@""
	.align	4
.nv.constant0._Z39_iterativeGpuVerticalandHorizontalShiftPdS_S_S_PKdS1_S1_S1_S1_S1_iii:
	.zero		988


//--------------------- .nv.constant0._Z28_iterativeGpuHorizontalShiftPdS_S_S_PKdS1_S1_S1_S1_S1_iii --------------------------
	.section	.nv.constant0._Z28_iterativeGpuHorizontalShiftPdS_S_S_PKdS1_S1_S1_S1_S1_iii,"a",@progbits
	.sectionflags	@""
	.align	4
.nv.constant0._Z28_iterativeGpuHorizontalShiftPdS_S_S_PKdS1_S1_S1_S1_S1_iii:
	.zero		988


//--------------------- .nv.constant0._Z21_iterativeGpuOriginalPdS_PKdS1_S1_S1_S1_S1_S1_iii --------------------------
	.section	.nv.constant0._Z21_iterativeGpuOriginalPdS_PKdS1_S1_S1_S1_S1_S1_iii,"a",@progbits
	.sectionflags	@""
	.align	4
.nv.constant0._Z21_iterativeGpuOriginalPdS_PKdS1_S1_S1_S1_S1_S1_iii:
	.zero		980


//--------------------- .nv.constant0._Z29_iterativeGpuClassicIterationPdPKdS1_S1_S1_S1_S1_S1_iiii --------------------------
	.section	.nv.constant0._Z29_iterativeGpuClassicIterationPdPKdS1_S1_S1_S1_S1_S1_iiii,"a",@progbits
	.sectionflags	@""
	.align	4
.nv.constant0._Z29_iterativeGpuClassicIterationPdPKdS1_S1_S1_S1_S1_S1_iiii:
	.zero		976


//--------------------- SYMBOLS --------------------------

	.type		.nv.reservedSmem.offset0,@object
	.size		.nv.reservedSmem.offset0,0x4
	.type		.nv.reservedSmem.cap,@object
	.size		.nv.reservedSmem.cap,0x4
	.type		vprintf,@function
